	.target	sm_90a

	.elftype	@"ET_EXEC"


//--------------------- .note.nv.tkinfo           --------------------------
	.section	.note.nv.tkinfo,"",@"SHT_NOTE"
	.sectionflags	@"SHF_NOTE_NV_TKINFO"
	.tkinfo
        /*0018*/ 	.word	0x00000002
        /*0030*/ 	.string	""
        /*0030*/ 	.string	"ptxas"
        /*0030*/ 	.string	"Cuda compilation tools, release 13.0, V13.0.88"
        /*0030*/ 	.string	"Build cuda_13.0.r13.0/compiler.36424714_0"
        /*0030*/ 	.string	"-arch sm_90a -m 64 "



//--------------------- .note.nv.cuinfo           --------------------------
	.section	.note.nv.cuinfo,"",@"SHT_NOTE"
	.sectionflags	@"SHF_NOTE_NV_CUINFO"
        /*0018*/ 	.short	0x0002
        /*001a*/ 	.short	0x005a
        /*001c*/ 	.short	0x0082
	.zero		2


//--------------------- .nv.info                  --------------------------
	.section	.nv.info,"",@"SHT_CUDA_INFO"
	.align	4


	//----- nvinfo : EIATTR_REGCOUNT
	.align		4
        /*0000*/ 	.byte	0x04, 0x2f
        /*0002*/ 	.short	(.L_15 - .L_14)
	.align		4
.L_14:
        /*0004*/ 	.word	index@(_ZN7cutlass13device_kernelINS_4gemm6kernel13GemmUniversalIN4cute5tupleIJiiiiEEENS1_10collective13CollectiveMmaINS1_34MainloopSm90TmaGmmaWarpSpecializedILi5ENS5_IJNS4_1CILi4EEENSA_ILi2EEENSA_ILi1EEEEEENS1_32KernelTmaWarpSpecializedPingpongEEENS5_IJNSA_ILi64EEENSA_ILi256EEESH_EEENS_6half_tENS5_IJlSD_lEEESK_SL_NS4_8TiledMMAINS4_8MMA_AtomIJNS4_4SM904GMMA26MMA_64x256x16_F32F16F16_SSILNSP_5MajorE0ELSR_0ELNSP_7ScaleInE1ELSS_1EEEEEENS4_6LayoutINS5_IJSD_SD_SD_EEENS5_IJNSA_ILi0EEESX_SX_EEEEENS5_IJNS4_10UnderscoreES10_S10_EEEEENS4_23SM90_TMA_LOAD_MULTICASTENS4_14ComposedLayoutINS4_7SwizzleILi3ELi4ELi3EEENS4_18smem_ptr_flag_bitsILi16EEENSV_INS5_IJNSA_ILi8EEESH_EEENS5_IJSH_SD_EEEEEEEvNS4_8identityES13_S1D_vS1E_EENS_8epilogue10collective6detail29Sm90TmaWarpSpecializedAdapterINS1H_15DefaultEpilogueISK_SL_SL_NS1G_6thread17LinearCombinationISK_Li1EffLNS1L_9ScaleType4KindE0ELNS_15FloatRoundStyleE2ESK_EENS1_15EpilogueDefaultEEEEEvvEEEEvNT_6ParamsE)
        /*0008*/ 	.word	0x000000a8


	//----- nvinfo : EIATTR_FRAME_SIZE
	.align		4
.L_15:
        /*000c*/ 	.byte	0x04, 0x11
        /*000e*/ 	.short	(.L_17 - .L_16)
	.align		4
.L_16:
        /*0010*/ 	.word	index@(_ZN7cutlass13device_kernelINS_4gemm6kernel13GemmUniversalIN4cute5tupleIJiiiiEEENS1_10collective13CollectiveMmaINS1_34MainloopSm90TmaGmmaWarpSpecializedILi5ENS5_IJNS4_1CILi4EEENSA_ILi2EEENSA_ILi1EEEEEENS1_32KernelTmaWarpSpecializedPingpongEEENS5_IJNSA_ILi64EEENSA_ILi256EEESH_EEENS_6half_tENS5_IJlSD_lEEESK_SL_NS4_8TiledMMAINS4_8MMA_AtomIJNS4_4SM904GMMA26MMA_64x256x16_F32F16F16_SSILNSP_5MajorE0ELSR_0ELNSP_7ScaleInE1ELSS_1EEEEEENS4_6LayoutINS5_IJSD_SD_SD_EEENS5_IJNSA_ILi0EEESX_SX_EEEEENS5_IJNS4_10UnderscoreES10_S10_EEEEENS4_23SM90_TMA_LOAD_MULTICASTENS4_14ComposedLayoutINS4_7SwizzleILi3ELi4ELi3EEENS4_18smem_ptr_flag_bitsILi16EEENSV_INS5_IJNSA_ILi8EEESH_EEENS5_IJSH_SD_EEEEEEEvNS4_8identityES13_S1D_vS1E_EENS_8epilogue10collective6detail29Sm90TmaWarpSpecializedAdapterINS1H_15DefaultEpilogueISK_SL_SL_NS1G_6thread17LinearCombinationISK_Li1EffLNS1L_9ScaleType4KindE0ELNS_15FloatRoundStyleE2ESK_EENS1_15EpilogueDefaultEEEEEvvEEEEvNT_6ParamsE)
        /*0014*/ 	.word	0x00000008


	//----- nvinfo : EIATTR_MIN_STACK_SIZE
	.align		4
.L_17:
        /*0018*/ 	.byte	0x04, 0x12
        /*001a*/ 	.short	(.L_19 - .L_18)
	.align		4
.L_18:
        /*001c*/ 	.word	index@(_ZN7cutlass13device_kernelINS_4gemm6kernel13GemmUniversalIN4cute5tupleIJiiiiEEENS1_10collective13CollectiveMmaINS1_34MainloopSm90TmaGmmaWarpSpecializedILi5ENS5_IJNS4_1CILi4EEENSA_ILi2EEENSA_ILi1EEEEEENS1_32KernelTmaWarpSpecializedPingpongEEENS5_IJNSA_ILi64EEENSA_ILi256EEESH_EEENS_6half_tENS5_IJlSD_lEEESK_SL_NS4_8TiledMMAINS4_8MMA_AtomIJNS4_4SM904GMMA26MMA_64x256x16_F32F16F16_SSILNSP_5MajorE0ELSR_0ELNSP_7ScaleInE1ELSS_1EEEEEENS4_6LayoutINS5_IJSD_SD_SD_EEENS5_IJNSA_ILi0EEESX_SX_EEEEENS5_IJNS4_10UnderscoreES10_S10_EEEEENS4_23SM90_TMA_LOAD_MULTICASTENS4_14ComposedLayoutINS4_7SwizzleILi3ELi4ELi3EEENS4_18smem_ptr_flag_bitsILi16EEENSV_INS5_IJNSA_ILi8EEESH_EEENS5_IJSH_SD_EEEEEEEvNS4_8identityES13_S1D_vS1E_EENS_8epilogue10collective6detail29Sm90TmaWarpSpecializedAdapterINS1H_15DefaultEpilogueISK_SL_SL_NS1G_6thread17LinearCombinationISK_Li1EffLNS1L_9ScaleType4KindE0ELNS_15FloatRoundStyleE2ESK_EENS1_15EpilogueDefaultEEEEEvvEEEEvNT_6ParamsE)
        /*0020*/ 	.word	0x00000008
.L_19:


//--------------------- .nv.compat                --------------------------
	.section	.nv.compat,"",@"SHT_CUDA_COMPAT_INFO"
	.align	4
        /*0000*/ 	.byte	0x02, 0x09, 0x01, 0x00, 0x02, 0x02, 0x04, 0x00, 0x02, 0x05, 0x05, 0x00, 0x03, 0x07, 0x01, 0x01
        /*0010*/ 	.byte	0x02, 0x03, 0x01, 0x00, 0x02, 0x06, 0x01, 0x00, 0x04, 0x0b, 0x08, 0x00, 0x00, 0x00, 0x00, 0x00
        /*0020*/ 	.byte	0x00, 0x00, 0x00, 0x00


//--------------------- .nv.info._ZN7cutlass13device_kernelINS_4gemm6kernel13GemmUniversalIN4cute5tupleIJiiiiEEENS1_10collective13CollectiveMmaINS1_34MainloopSm90TmaGmmaWarpSpecializedILi5ENS5_IJNS4_1CILi4EEENSA_ILi2EEENSA_ILi1EEEEEENS1_32KernelTmaWarpSpecializedPingpongEEENS5_IJNSA_ILi64EEENSA_ILi256EEESH_EEENS_6half_tENS5_IJlSD_lEEESK_SL_NS4_8TiledMMAINS4_8MMA_AtomIJNS4_4SM904GMMA26MMA_64x256x16_F32F16F16_SSILNSP_5MajorE0ELSR_0ELNSP_7ScaleInE1ELSS_1EEEEEENS4_6LayoutINS5_IJSD_SD_SD_EEENS5_IJNSA_ILi0EEESX_SX_EEEEENS5_IJNS4_10UnderscoreES10_S10_EEEEENS4_23SM90_TMA_LOAD_MULTICASTENS4_14ComposedLayoutINS4_7SwizzleILi3ELi4ELi3EEENS4_18smem_ptr_flag_bitsILi16EEENSV_INS5_IJNSA_ILi8EEESH_EEENS5_IJSH_SD_EEEEEEEvNS4_8identityES13_S1D_vS1E_EENS_8epilogue10collective6detail29Sm90TmaWarpSpecializedAdapterINS1H_15DefaultEpilogueISK_SL_SL_NS1G_6thread17LinearCombinationISK_Li1EffLNS1L_9ScaleType4KindE0ELNS_15FloatRoundStyleE2ESK_EENS1_15EpilogueDefaultEEEEEvvEEEEvNT_6ParamsE --------------------------
	.section	.nv.info._ZN7cutlass13device_kernelINS_4gemm6kernel13GemmUniversalIN4cute5tupleIJiiiiEEENS1_10collective13CollectiveMmaINS1_34MainloopSm90TmaGmmaWarpSpecializedILi5ENS5_IJNS4_1CILi4EEENSA_ILi2EEENSA_ILi1EEEEEENS1_32KernelTmaWarpSpecializedPingpongEEENS5_IJNSA_ILi64EEENSA_ILi256EEESH_EEENS_6half_tENS5_IJlSD_lEEESK_SL_NS4_8TiledMMAINS4_8MMA_AtomIJNS4_4SM904GMMA26MMA_64x256x16_F32F16F16_SSILNSP_5MajorE0ELSR_0ELNSP_7ScaleInE1ELSS_1EEEEEENS4_6LayoutINS5_IJSD_SD_SD_EEENS5_IJNSA_ILi0EEESX_SX_EEEEENS5_IJNS4_10UnderscoreES10_S10_EEEEENS4_23SM90_TMA_LOAD_MULTICASTENS4_14ComposedLayoutINS4_7SwizzleILi3ELi4ELi3EEENS4_18smem_ptr_flag_bitsILi16EEENSV_INS5_IJNSA_ILi8EEESH_EEENS5_IJSH_SD_EEEEEEEvNS4_8identityES13_S1D_vS1E_EENS_8epilogue10collective6detail29Sm90TmaWarpSpecializedAdapterINS1H_15DefaultEpilogueISK_SL_SL_NS1G_6thread17LinearCombinationISK_Li1EffLNS1L_9ScaleType4KindE0ELNS_15FloatRoundStyleE2ESK_EENS1_15EpilogueDefaultEEEEEvvEEEEvNT_6ParamsE,"",@"SHT_CUDA_INFO"
	.sectionflags	@""
	.align	4


	//----- nvinfo : EIATTR_CUDA_API_VERSION
	.align		4
        /*0000*/ 	.byte	0x04, 0x37
        /*0002*/ 	.short	(.L_21 - .L_20)
.L_20:
        /*0004*/ 	.word	0x00000082


	//----- nvinfo : EIATTR_KPARAM_INFO
	.align		4
.L_21:
        /*0008*/ 	.byte	0x04, 0x17
        /*000a*/ 	.short	(.L_23 - .L_22)
.L_22:
        /*000c*/ 	.word	0x00000000
        /*0010*/ 	.short	0x0000
        /*0012*/ 	.short	0x0070
        /*0014*/ 	.byte	0x00, 0xf0, 0x01, 0x10


	//----- nvinfo : EIATTR_SPARSE_MMA_MASK
	.align		4
.L_23:
        /*0018*/ 	.byte	0x03, 0x50
        /*001a*/ 	.short	0x0000


	//----- nvinfo : EIATTR_MAXREG_COUNT
	.align		4
        /*001c*/ 	.byte	0x03, 0x1b
        /*001e*/ 	.short	0x00a8


	//----- nvinfo : EIATTR_NUM_BARRIERS
	.align		4
        /*0020*/ 	.byte	0x02, 0x4c
        /*0022*/ 	.byte	0x01
	.zero		1


	//----- nvinfo : EIATTR_EXTERNS
	.align		4
        /*0024*/ 	.byte	0x04, 0x0f
        /*0026*/ 	.short	(.L_25 - .L_24)


	//   ....[0]....
	.align		4
.L_24:
        /*0028*/ 	.word	index@(__assertfail)


	//----- nvinfo : EIATTR_ANNOTATIONS
	.align		4
.L_25:
        /*002c*/ 	.byte	0x04, 0x55
        /*002e*/ 	.short	(.L_27 - .L_26)


	//   ....[0]....
.L_26:
        /*0030*/ 	.word	0x00000001
        /*0034*/ 	.byte	0xf0, 0x0d, 0x00, 0x00, 0x01, 0x00, 0x00, 0x00, 0x90, 0x9f, 0x00, 0x00, 0x01, 0x00, 0x00, 0x00
        /*0044*/ 	.byte	0x60, 0xad, 0x00, 0x00


	//----- nvinfo : EIATTR_MERCURY_ISA_VERSION
	.align		4
.L_27:
        /*0048*/ 	.byte	0x03, 0x5f
        /*004a*/ 	.short	0x0101


	//----- nvinfo : EIATTR_INT_WARP_WIDE_INSTR_OFFSETS
	.align		4
        /*004c*/ 	.byte	0x04, 0x31
        /*004e*/ 	.short	(.L_29 - .L_28)


	//   ....[0]....
.L_28:
        /*0050*/ 	.word	0x000005c0


	//   ....[1]....
        /*0054*/ 	.word	0x000005e0


	//   ....[2]....
        /*0058*/ 	.word	0x00000600


	//   ....[3]....
        /*005c*/ 	.word	0x000006f0


	//   ....[4]....
        /*0060*/ 	.word	0x00000710


	//   ....[5]....
        /*0064*/ 	.word	0x00000720


	//   ....[6]....
        /*0068*/ 	.word	0x000007d0


	//   ....[7]....
        /*006c*/ 	.word	0x00000820


	//   ....[8]....
        /*0070*/ 	.word	0x000020c0


	//----- nvinfo : EIATTR_COOP_GROUP_MASK_REGIDS
	.align		4
.L_29:
        /*0074*/ 	.byte	0x04, 0x29
        /*0076*/ 	.short	(.L_31 - .L_30)


	//   ....[0]....
.L_30:
        /*0078*/ 	.word	0xffffffff


	//   ....[1]....
        /*007c*/ 	.word	0xffffffff


	//   ....[2]....
        /*0080*/ 	.word	0xffffffff


	//   ....[3]....
        /*0084*/ 	.word	0xffffffff


	//   ....[4]....
        /*0088*/ 	.word	0xffffffff


	//   ....[5]....
        /*008c*/ 	.word	0xffffffff


	//   ....[6]....
        /*0090*/ 	.word	0xffffffff


	//----- nvinfo : EIATTR_COOP_GROUP_INSTR_OFFSETS
	.align		4
.L_31:
        /*0094*/ 	.byte	0x04, 0x28
        /*0096*/ 	.short	(.L_33 - .L_32)


	//   ....[0]....
.L_32:
        /*0098*/ 	.word	0x00000070


	//   ....[1]....
        /*009c*/ 	.word	0x00000080


	//   ....[2]....
        /*00a0*/ 	.word	0x00000140


	//   ....[3]....
        /*00a4*/ 	.word	0x00000350


	//   ....[4]....
        /*00a8*/ 	.word	0x00000390


	//   ....[5]....
        /*00ac*/ 	.word	0x00000740


	//   ....[6]....
        /*00b0*/ 	.word	0x00000990


	//----- nvinfo : EIATTR_REG_RECONFIG
	.align		4
.L_33:
        /*00b4*/ 	.byte	0x01, 0x54
	.zero		2


	//----- nvinfo : EIATTR_SYSCALL_OFFSETS
	.align		4
        /*00b8*/ 	.byte	0x04, 0x46
        /*00ba*/ 	.short	(.L_35 - .L_34)


	//   ....[0]....
.L_34:
        /*00bc*/ 	.word	0x00001820


	//----- nvinfo : EIATTR_MBARRIER_INSTR_OFFSETS
	.align		4
.L_35:
        /*00c0*/ 	.byte	0x04, 0x39
        /*00c2*/ 	.short	(.L_37 - .L_36)


	//   ....[0]....
.L_36:
        /*00c4*/ 	.word	0x00000280
        /*00c8*/ 	.word	0x000000ff
        /*00cc*/ 	.word	0x00000000
        /*00d0*/ 	.short	0x0100
        /*00d2*/ 	.byte	0x08
	.zero		1


	//   ....[1]....
        /*00d4*/ 	.word	0x00000290
        /*00d8*/ 	.word	0x000000ff
        /*00dc*/ 	.word	0x00000028
        /*00e0*/ 	.short	0x0100
        /*00e2*/ 	.byte	0x08
	.zero		1


	//   ....[2]....
        /*00e4*/ 	.word	0x000002a0
        /*00e8*/ 	.word	0x000000ff
        /*00ec*/ 	.word	0x00000008
        /*00f0*/ 	.short	0x0100
        /*00f2*/ 	.byte	0x08
	.zero		1


	//   ....[3]....
        /*00f4*/ 	.word	0x000002b0
        /*00f8*/ 	.word	0x000000ff
        /*00fc*/ 	.word	0x00000030
        /*0100*/ 	.short	0x0100
        /*0102*/ 	.byte	0x08
	.zero		1


	//   ....[4]....
        /*0104*/ 	.word	0x000002c0
        /*0108*/ 	.word	0x000000ff
        /*010c*/ 	.word	0x00000010
        /*0110*/ 	.short	0x0100
        /*0112*/ 	.byte	0x08
	.zero		1


	//   ....[5]....
        /*0114*/ 	.word	0x000002d0
        /*0118*/ 	.word	0x000000ff
        /*011c*/ 	.word	0x00000038
        /*0120*/ 	.short	0x0100
        /*0122*/ 	.byte	0x08
	.zero		1


	//   ....[6]....
        /*0124*/ 	.word	0x000002e0
        /*0128*/ 	.word	0x000000ff
        /*012c*/ 	.word	0x00000018
        /*0130*/ 	.short	0x0100
        /*0132*/ 	.byte	0x08
	.zero		1


	//   ....[7]....
        /*0134*/ 	.word	0x000002f0
        /*0138*/ 	.word	0x000000ff
        /*013c*/ 	.word	0x00000040
        /*0140*/ 	.short	0x0100
        /*0142*/ 	.byte	0x08
	.zero		1


	//   ....[8]....
        /*0144*/ 	.word	0x00000300
        /*0148*/ 	.word	0x000000ff
        /*014c*/ 	.word	0x00000020
        /*0150*/ 	.short	0x0100
        /*0152*/ 	.byte	0x08
	.zero		1


	//   ....[9]....
        /*0154*/ 	.word	0x00000310
        /*0158*/ 	.word	0x000000ff
        /*015c*/ 	.word	0x00000048
        /*0160*/ 	.short	0x0100
        /*0162*/ 	.byte	0x08
	.zero		1


	//   ....[10]....
        /*0164*/ 	.word	0x00000850
        /*0168*/ 	.word	0x000000ff
        /*016c*/ 	.word	0x00000080
        /*0170*/ 	.short	0x0100
        /*0172*/ 	.byte	0x08
	.zero		1


	//   ....[11]....
        /*0174*/ 	.word	0x000008e0
        /*0178*/ 	.word	0x000000ff
        /*017c*/ 	.word	0x00000088
        /*0180*/ 	.short	0x0100
        /*0182*/ 	.byte	0x08
	.zero		1


	//   ....[12]....
        /*0184*/ 	.word	0x00000910
        /*0188*/ 	.word	0x000000ff
        /*018c*/ 	.word	0x00000060
        /*0190*/ 	.short	0x0100
        /*0192*/ 	.byte	0x09
	.zero		1


	//   ....[13]....
        /*0194*/ 	.word	0x00000920
        /*0198*/ 	.word	0x000000ff
        /*019c*/ 	.word	0x00000068
        /*01a0*/ 	.short	0x0100
        /*01a2*/ 	.byte	0x09
	.zero		1


	//   ....[14]....
        /*01a4*/ 	.word	0x00000930
        /*01a8*/ 	.word	0x000000ff
        /*01ac*/ 	.word	0x00000070
        /*01b0*/ 	.short	0x0100
        /*01b2*/ 	.byte	0x09
	.zero		1


	//   ....[15]....
        /*01b4*/ 	.word	0x00000940
        /*01b8*/ 	.word	0x000000ff
        /*01bc*/ 	.word	0x00000078
        /*01c0*/ 	.short	0x0100
        /*01c2*/ 	.byte	0x09
	.zero		1


	//   ....[16]....
        /*01c4*/ 	.word	0x00001700
        /*01c8*/ 	.word	0x0000009f
        /*01cc*/ 	.word	0x00000000
        /*01d0*/ 	.short	0x010a
        /*01d2*/ 	.byte	0x2a
	.zero		1


	//   ....[17]....
        /*01d4*/ 	.word	0x000018a0
        /*01d8*/ 	.word	0x00000003
        /*01dc*/ 	.word	0x00000000
        /*01e0*/ 	.short	0x010a
        /*01e2*/ 	.byte	0x3f
	.zero		1


	//   ....[18]....
        /*01e4*/ 	.word	0x00001900
        /*01e8*/ 	.word	0x00000003
        /*01ec*/ 	.word	0x00000000
        /*01f0*/ 	.short	0x010a
        /*01f2*/ 	.byte	0x3f
	.zero		1


	//   ....[19]....
        /*01f4*/ 	.word	0x00001c90
        /*01f8*/ 	.word	0x000000ff
        /*01fc*/ 	.word	0x00000000
        /*0200*/ 	.short	0x010a
        /*0202*/ 	.byte	0x04
	.zero		1


	//   ....[20]....
        /*0204*/ 	.word	0x00001cd0
        /*0208*/ 	.word	0x000000ff
        /*020c*/ 	.word	0x00000000
        /*0210*/ 	.short	0x010a
        /*0212*/ 	.byte	0x04
	.zero		1


	//   ....[21]....
        /*0214*/ 	.word	0x00001f60
        /*0218*/ 	.word	0x00000005
        /*021c*/ 	.word	0x00000000
        /*0220*/ 	.short	0x0101
        /*0222*/ 	.byte	0x3f
	.zero		1


	//   ....[22]....
        /*0224*/ 	.word	0x00002060
        /*0228*/ 	.word	0x000000a0
        /*022c*/ 	.word	0x00000000
        /*0230*/ 	.short	0x0101
        /*0232*/ 	.byte	0x2d
	.zero		1


	//   ....[23]....
        /*0234*/ 	.word	0x00002160
        /*0238*/ 	.word	0x00000003
        /*023c*/ 	.word	0x00000000
        /*0240*/ 	.short	0x0101
        /*0242*/ 	.byte	0x3f
	.zero		1


	//   ....[24]....
        /*0244*/ 	.word	0x00002220
        /*0248*/ 	.word	0x0000009f
        /*024c*/ 	.word	0x00000010
        /*0250*/ 	.short	0x010a
        /*0252*/ 	.byte	0x2a
	.zero		1


	//   ....[25]....
        /*0254*/ 	.word	0x00009fb0
        /*0258*/ 	.word	0x000000a2
        /*025c*/ 	.word	0x00000000
        /*0260*/ 	.short	0x0101
        /*0262*/ 	.byte	0x2d
	.zero		1


	//   ....[26]....
        /*0264*/ 	.word	0x0000aa80
        /*0268*/ 	.word	0x0000000a
        /*026c*/ 	.word	0x00000028
        /*0270*/ 	.short	0x010a
        /*0272*/ 	.byte	0x3f
	.zero		1


	//   ....[27]....
        /*0274*/ 	.word	0x0000ae70
        /*0278*/ 	.word	0x00000005
        /*027c*/ 	.word	0x00000088
        /*0280*/ 	.short	0x0101
        /*0282*/ 	.byte	0x3f
	.zero		1


	//   ....[28]....
        /*0284*/ 	.word	0x0000b5f0
        /*0288*/ 	.word	0x00000009
        /*028c*/ 	.word	0x00000000
        /*0290*/ 	.short	0x010a
        /*0292*/ 	.byte	0x3f
	.zero		1


	//   ....[29]....
        /*0294*/ 	.word	0x0000b670
        /*0298*/ 	.word	0x00000008
        /*029c*/ 	.word	0x00000000
        /*02a0*/ 	.short	0x010a
        /*02a2*/ 	.byte	0x3f
	.zero		1


	//   ....[30]....
        /*02a4*/ 	.word	0x0000b700
        /*02a8*/ 	.word	0x00000009
        /*02ac*/ 	.word	0x00000000
        /*02b0*/ 	.short	0x010a
        /*02b2*/ 	.byte	0x3f
	.zero		1


	//   ....[31]....
        /*02b4*/ 	.word	0x0000b790
        /*02b8*/ 	.word	0x00000006
        /*02bc*/ 	.word	0x00000000
        /*02c0*/ 	.short	0x010a
        /*02c2*/ 	.byte	0x3f
	.zero		1


	//   ....[32]....
        /*02c4*/ 	.word	0x0000b820
        /*02c8*/ 	.word	0x00000003
        /*02cc*/ 	.word	0x00000000
        /*02d0*/ 	.short	0x010a
        /*02d2*/ 	.byte	0x3f
	.zero		1


	//   ....[33]....
        /*02d4*/ 	.word	0x0000b880
        /*02d8*/ 	.word	0x000000a1
        /*02dc*/ 	.word	0x00000000
        /*02e0*/ 	.short	0x010a
        /*02e2*/ 	.byte	0x3f
	.zero		1


	//   ....[34]....
        /*02e4*/ 	.word	0x0000b8d0
        /*02e8*/ 	.word	0x00000003
        /*02ec*/ 	.word	0x00000000
        /*02f0*/ 	.short	0x010a
        /*02f2*/ 	.byte	0x3f
	.zero		1


	//   ....[35]....
        /*02f4*/ 	.word	0x0000b930
        /*02f8*/ 	.word	0x00000005
        /*02fc*/ 	.word	0x00000000
        /*0300*/ 	.short	0x010a
        /*0302*/ 	.byte	0x3f
	.zero		1


	//   ....[36]....
        /*0304*/ 	.word	0x0000b980
        /*0308*/ 	.word	0x000000a1
        /*030c*/ 	.word	0x00000010
        /*0310*/ 	.short	0x010a
        /*0312*/ 	.byte	0x3f
	.zero		1


	//   ....[37]....
        /*0314*/ 	.word	0x0000ba50
        /*0318*/ 	.word	0x0000000a
        /*031c*/ 	.word	0x00000028
        /*0320*/ 	.short	0x010a
        /*0322*/ 	.byte	0x3f
	.zero		1


	//   ....[38]....
        /*0324*/ 	.word	0x0000bb20
        /*0328*/ 	.word	0x00000009
        /*032c*/ 	.word	0x00000000
        /*0330*/ 	.short	0x010a
        /*0332*/ 	.byte	0x3f
	.zero		1


	//   ....[39]....
        /*0334*/ 	.word	0x0000bb70
        /*0338*/ 	.word	0x00000008
        /*033c*/ 	.word	0x00000000
        /*0340*/ 	.short	0x010a
        /*0342*/ 	.byte	0x3f
	.zero		1


	//   ....[40]....
        /*0344*/ 	.word	0x0000bbc0
        /*0348*/ 	.word	0x00000009
        /*034c*/ 	.word	0x00000000
        /*0350*/ 	.short	0x010a
        /*0352*/ 	.byte	0x3f
	.zero		1


	//   ....[41]....
        /*0354*/ 	.word	0x0000bc10
        /*0358*/ 	.word	0x00000006
        /*035c*/ 	.word	0x00000000
        /*0360*/ 	.short	0x010a
        /*0362*/ 	.byte	0x3f
	.zero		1


	//----- nvinfo : EIATTR_NUM_MBARRIERS
	.align		4
.L_37:
        /*0364*/ 	.byte	0x03, 0x38
        /*0366*/ 	.short	0x0010


	//----- nvinfo : EIATTR_EXIT_INSTR_OFFSETS
	.align		4
        /*0368*/ 	.byte	0x04, 0x1c
        /*036a*/ 	.short	(.L_39 - .L_38)


	//   ....[0]....
.L_38:
        /*036c*/ 	.word	0x00001430


	//   ....[1]....
        /*0370*/ 	.word	0x00001490


	//   ....[2]....
        /*0374*/ 	.word	0x0000a640


	//   ....[3]....
        /*0378*/ 	.word	0x0000a670


	//   ....[4]....
        /*037c*/ 	.word	0x0000b870


	//----- nvinfo : EIATTR_MAX_THREADS
	.align		4
.L_39:
        /*0380*/ 	.byte	0x04, 0x05
        /*0382*/ 	.short	(.L_41 - .L_40)
.L_40:
        /*0384*/ 	.word	0x00000180
        /*0388*/ 	.word	0x00000001
        /*038c*/ 	.word	0x00000001


	//----- nvinfo : EIATTR_CRS_STACK_SIZE
	.align		4
.L_41:
        /*0390*/ 	.byte	0x04, 0x1e
        /*0392*/ 	.short	(.L_43 - .L_42)
.L_42:
        /*0394*/ 	.word	0x00000000


	//----- nvinfo : EIATTR_CBANK_PARAM_SIZE
	.align		4
.L_43:
        /*0398*/ 	.byte	0x03, 0x19
        /*039a*/ 	.short	0x0470


	//----- nvinfo : EIATTR_PARAM_CBANK
	.align		4
        /*039c*/ 	.byte	0x04, 0x0a
        /*039e*/ 	.short	(.L_45 - .L_44)
	.align		4
.L_44:
        /*03a0*/ 	.word	index@(.nv.constant0._ZN7cutlass13device_kernelINS_4gemm6kernel13GemmUniversalIN4cute5tupleIJiiiiEEENS1_10collective13CollectiveMmaINS1_34MainloopSm90TmaGmmaWarpSpecializedILi5ENS5_IJNS4_1CILi4EEENSA_ILi2EEENSA_ILi1EEEEEENS1_32KernelTmaWarpSpecializedPingpongEEENS5_IJNSA_ILi64EEENSA_ILi256EEESH_EEENS_6half_tENS5_IJlSD_lEEESK_SL_NS4_8TiledMMAINS4_8MMA_AtomIJNS4_4SM904GMMA26MMA_64x256x16_F32F16F16_SSILNSP_5MajorE0ELSR_0ELNSP_7ScaleInE1ELSS_1EEEEEENS4_6LayoutINS5_IJSD_SD_SD_EEENS5_IJNSA_ILi0EEESX_SX_EEEEENS5_IJNS4_10UnderscoreES10_S10_EEEEENS4_23SM90_TMA_LOAD_MULTICASTENS4_14ComposedLayoutINS4_7SwizzleILi3ELi4ELi3EEENS4_18smem_ptr_flag_bitsILi16EEENSV_INS5_IJNSA_ILi8EEESH_EEENS5_IJSH_SD_EEEEEEEvNS4_8identityES13_S1D_vS1E_EENS_8epilogue10collective6detail29Sm90TmaWarpSpecializedAdapterINS1H_15DefaultEpilogueISK_SL_SL_NS1G_6thread17LinearCombinationISK_Li1EffLNS1L_9ScaleType4KindE0ELNS_15FloatRoundStyleE2ESK_EENS1_15EpilogueDefaultEEEEEvvEEEEvNT_6ParamsE)
        /*03a4*/ 	.short	0x0210
        /*03a6*/ 	.short	0x0470


	//----- nvinfo : EIATTR_SW_WAR
	.align		4
.L_45:
        /*03a8*/ 	.byte	0x04, 0x36
        /*03aa*/ 	.short	(.L_47 - .L_46)
.L_46:
        /*03ac*/ 	.word	0x00000008
.L_47:


//--------------------- .nv.callgraph             --------------------------
	.section	.nv.callgraph,"",@"SHT_CUDA_CALLGRAPH"
	.align	4
	.sectionentsize	8
	.align		4
        /*0000*/ 	.word	0x00000000
	.align		4
        /*0004*/ 	.word	0xffffffff
	.align		4
        /*0008*/ 	.word	index@(_ZN7cutlass13device_kernelINS_4gemm6kernel13GemmUniversalIN4cute5tupleIJiiiiEEENS1_10collective13CollectiveMmaINS1_34MainloopSm90TmaGmmaWarpSpecializedILi5ENS5_IJNS4_1CILi4EEENSA_ILi2EEENSA_ILi1EEEEEENS1_32KernelTmaWarpSpecializedPingpongEEENS5_IJNSA_ILi64EEENSA_ILi256EEESH_EEENS_6half_tENS5_IJlSD_lEEESK_SL_NS4_8TiledMMAINS4_8MMA_AtomIJNS4_4SM904GMMA26MMA_64x256x16_F32F16F16_SSILNSP_5MajorE0ELSR_0ELNSP_7ScaleInE1ELSS_1EEEEEENS4_6LayoutINS5_IJSD_SD_SD_EEENS5_IJNSA_ILi0EEESX_SX_EEEEENS5_IJNS4_10UnderscoreES10_S10_EEEEENS4_23SM90_TMA_LOAD_MULTICASTENS4_14ComposedLayoutINS4_7SwizzleILi3ELi4ELi3EEENS4_18smem_ptr_flag_bitsILi16EEENSV_INS5_IJNSA_ILi8EEESH_EEENS5_IJSH_SD_EEEEEEEvNS4_8identityES13_S1D_vS1E_EENS_8epilogue10collective6detail29Sm90TmaWarpSpecializedAdapterINS1H_15DefaultEpilogueISK_SL_SL_NS1G_6thread17LinearCombinationISK_Li1EffLNS1L_9ScaleType4KindE0ELNS_15FloatRoundStyleE2ESK_EENS1_15EpilogueDefaultEEEEEvvEEEEvNT_6ParamsE)
	.align		4
        /*000c*/ 	.word	index@(__assertfail)
	.align		4
        /*0010*/ 	.word	0x00000000
	.align		4
        /*0014*/ 	.word	0xfffffffe
	.align		4
        /*0018*/ 	.word	0x00000000
	.align		4
        /*001c*/ 	.word	0xfffffffd
	.align		4
        /*0020*/ 	.word	0x00000000
	.align		4
        /*0024*/ 	.word	0xfffffffc


//--------------------- .nv.constant4             --------------------------
	.section	.nv.constant4,"a",@progbits
	.align	8
	.align		8
.nv.constant4:
        /*0000*/ 	.dword	__assertfail
	.align		8
        /*0008*/ 	.dword	__unnamed_1
	.align		8
        /*0010*/ 	.dword	_ZN40_INTERNAL_224c7c7b_4_k_cu_83856930_230884cuda3std3__45__cpo5beginE
	.align		8
        /*0018*/ 	.dword	_ZN40_INTERNAL_224c7c7b_4_k_cu_83856930_230884cuda3std3__45__cpo3endE
	.align		8
        /*0020*/ 	.dword	_ZN40_INTERNAL_224c7c7b_4_k_cu_83856930_230884cuda3std3__45__cpo6cbeginE
	.align		8
        /*0028*/ 	.dword	_ZN40_INTERNAL_224c7c7b_4_k_cu_83856930_230884cuda3std3__45__cpo4cendE
	.align		8
        /*0030*/ 	.dword	_ZN40_INTERNAL_224c7c7b_4_k_cu_83856930_230884cuda3std3__442_GLOBAL__N__224c7c7b_4_k_cu_83856930_230886ignoreE
	.align		8
        /*0038*/ 	.dword	_ZN40_INTERNAL_224c7c7b_4_k_cu_83856930_230884cuda3std3__419piecewise_constructE
	.align		8
        /*0040*/ 	.dword	_ZN40_INTERNAL_224c7c7b_4_k_cu_83856930_230884cuda3std3__48in_placeE
	.align		8
        /*0048*/ 	.dword	_ZN40_INTERNAL_224c7c7b_4_k_cu_83856930_230884cuda3std6ranges3__45__cpo4swapE
	.align		8
        /*0050*/ 	.dword	_ZN40_INTERNAL_224c7c7b_4_k_cu_83856930_230884cuda3std6ranges3__45__cpo9iter_moveE
	.align		8
        /*0058*/ 	.dword	_ZN40_INTERNAL_224c7c7b_4_k_cu_83856930_230884cute7productE
	.align		8
        /*0060*/ 	.dword	_ZN40_INTERNAL_224c7c7b_4_k_cu_83856930_230884cute1_E
	.align		8
        /*0068*/ 	.dword	$str$22
	.align		8
        /*0070*/ 	.dword	$str$23


//--------------------- .text._ZN7cutlass13device_kernelINS_4gemm6kernel13GemmUniversalIN4cute5tupleIJiiiiEEENS1_10collective13CollectiveMmaINS1_34MainloopSm90TmaGmmaWarpSpecializedILi5ENS5_IJNS4_1CILi4EEENSA_ILi2EEENSA_ILi1EEEEEENS1_32KernelTmaWarpSpecializedPingpongEEENS5_IJNSA_ILi64EEENSA_ILi256EEESH_EEENS_6half_tENS5_IJlSD_lEEESK_SL_NS4_8TiledMMAINS4_8MMA_AtomIJNS4_4SM904GMMA26MMA_64x256x16_F32F16F16_SSILNSP_5MajorE0ELSR_0ELNSP_7ScaleInE1ELSS_1EEEEEENS4_6LayoutINS5_IJSD_SD_SD_EEENS5_IJNSA_ILi0EEESX_SX_EEEEENS5_IJNS4_10UnderscoreES10_S10_EEEEENS4_23SM90_TMA_LOAD_MULTICASTENS4_14ComposedLayoutINS4_7SwizzleILi3ELi4ELi3EEENS4_18smem_ptr_flag_bitsILi16EEENSV_INS5_IJNSA_ILi8EEESH_EEENS5_IJSH_SD_EEEEEEEvNS4_8identityES13_S1D_vS1E_EENS_8epilogue10collective6detail29Sm90TmaWarpSpecializedAdapterINS1H_15DefaultEpilogueISK_SL_SL_NS1G_6thread17LinearCombinationISK_Li1EffLNS1L_9ScaleType4KindE0ELNS_15FloatRoundStyleE2ESK_EENS1_15EpilogueDefaultEEEEEvvEEEEvNT_6ParamsE --------------------------
	.section	.text._ZN7cutlass13device_kernelINS_4gemm6kernel13GemmUniversalIN4cute5tupleIJiiiiEEENS1_10collective13CollectiveMmaINS1_34MainloopSm90TmaGmmaWarpSpecializedILi5ENS5_IJNS4_1CILi4EEENSA_ILi2EEENSA_ILi1EEEEEENS1_32KernelTmaWarpSpecializedPingpongEEENS5_IJNSA_ILi64EEENSA_ILi256EEESH_EEENS_6half_tENS5_IJlSD_lEEESK_SL_NS4_8TiledMMAINS4_8MMA_AtomIJNS4_4SM904GMMA26MMA_64x256x16_F32F16F16_SSILNSP_5MajorE0ELSR_0ELNSP_7ScaleInE1ELSS_1EEEEEENS4_6LayoutINS5_IJSD_SD_SD_EEENS5_IJNSA_ILi0EEESX_SX_EEEEENS5_IJNS4_10UnderscoreES10_S10_EEEEENS4_23SM90_TMA_LOAD_MULTICASTENS4_14ComposedLayoutINS4_7SwizzleILi3ELi4ELi3EEENS4_18smem_ptr_flag_bitsILi16EEENSV_INS5_IJNSA_ILi8EEESH_EEENS5_IJSH_SD_EEEEEEEvNS4_8identityES13_S1D_vS1E_EENS_8epilogue10collective6detail29Sm90TmaWarpSpecializedAdapterINS1H_15DefaultEpilogueISK_SL_SL_NS1G_6thread17LinearCombinationISK_Li1EffLNS1L_9ScaleType4KindE0ELNS_15FloatRoundStyleE2ESK_EENS1_15EpilogueDefaultEEEEEvvEEEEvNT_6ParamsE,"ax",@progbits
	.align	128
.text._ZN7cutlass13device_kernelINS_4gemm6kernel13GemmUniversalIN4cute5tupleIJiiiiEEENS1_10collective13CollectiveMmaINS1_34MainloopSm90TmaGmmaWarpSpecializedILi5ENS5_IJNS4_1CILi4EEENSA_ILi2EEENSA_ILi1EEEEEENS1_32KernelTmaWarpSpecializedPingpongEEENS5_IJNSA_ILi64EEENSA_ILi256EEESH_EEENS_6half_tENS5_IJlSD_lEEESK_SL_NS4_8TiledMMAINS4_8MMA_AtomIJNS4_4SM904GMMA26MMA_64x256x16_F32F16F16_SSILNSP_5MajorE0ELSR_0ELNSP_7ScaleInE1ELSS_1EEEEEENS4_6LayoutINS5_IJSD_SD_SD_EEENS5_IJNSA_ILi0EEESX_SX_EEEEENS5_IJNS4_10UnderscoreES10_S10_EEEEENS4_23SM90_TMA_LOAD_MULTICASTENS4_14ComposedLayoutINS4_7SwizzleILi3ELi4ELi3EEENS4_18smem_ptr_flag_bitsILi16EEENSV_INS5_IJNSA_ILi8EEESH_EEENS5_IJSH_SD_EEEEEEEvNS4_8identityES13_S1D_vS1E_EENS_8epilogue10collective6detail29Sm90TmaWarpSpecializedAdapterINS1H_15DefaultEpilogueISK_SL_SL_NS1G_6thread17LinearCombinationISK_Li1EffLNS1L_9ScaleType4KindE0ELNS_15FloatRoundStyleE2ESK_EENS1_15EpilogueDefaultEEEEEvvEEEEvNT_6ParamsE:
        .type           _ZN7cutlass13device_kernelINS_4gemm6kernel13GemmUniversalIN4cute5tupleIJiiiiEEENS1_10collective13CollectiveMmaINS1_34MainloopSm90TmaGmmaWarpSpecializedILi5ENS5_IJNS4_1CILi4EEENSA_ILi2EEENSA_ILi1EEEEEENS1_32KernelTmaWarpSpecializedPingpongEEENS5_IJNSA_ILi64EEENSA_ILi256EEESH_EEENS_6half_tENS5_IJlSD_lEEESK_SL_NS4_8TiledMMAINS4_8MMA_AtomIJNS4_4SM904GMMA26MMA_64x256x16_F32F16F16_SSILNSP_5MajorE0ELSR_0ELNSP_7ScaleInE1ELSS_1EEEEEENS4_6LayoutINS5_IJSD_SD_SD_EEENS5_IJNSA_ILi0EEESX_SX_EEEEENS5_IJNS4_10UnderscoreES10_S10_EEEEENS4_23SM90_TMA_LOAD_MULTICASTENS4_14ComposedLayoutINS4_7SwizzleILi3ELi4ELi3EEENS4_18smem_ptr_flag_bitsILi16EEENSV_INS5_IJNSA_ILi8EEESH_EEENS5_IJSH_SD_EEEEEEEvNS4_8identityES13_S1D_vS1E_EENS_8epilogue10collective6detail29Sm90TmaWarpSpecializedAdapterINS1H_15DefaultEpilogueISK_SL_SL_NS1G_6thread17LinearCombinationISK_Li1EffLNS1L_9ScaleType4KindE0ELNS_15FloatRoundStyleE2ESK_EENS1_15EpilogueDefaultEEEEEvvEEEEvNT_6ParamsE,@function
        .size           _ZN7cutlass13device_kernelINS_4gemm6kernel13GemmUniversalIN4cute5tupleIJiiiiEEENS1_10collective13CollectiveMmaINS1_34MainloopSm90TmaGmmaWarpSpecializedILi5ENS5_IJNS4_1CILi4EEENSA_ILi2EEENSA_ILi1EEEEEENS1_32KernelTmaWarpSpecializedPingpongEEENS5_IJNSA_ILi64EEENSA_ILi256EEESH_EEENS_6half_tENS5_IJlSD_lEEESK_SL_NS4_8TiledMMAINS4_8MMA_AtomIJNS4_4SM904GMMA26MMA_64x256x16_F32F16F16_SSILNSP_5MajorE0ELSR_0ELNSP_7ScaleInE1ELSS_1EEEEEENS4_6LayoutINS5_IJSD_SD_SD_EEENS5_IJNSA_ILi0EEESX_SX_EEEEENS5_IJNS4_10UnderscoreES10_S10_EEEEENS4_23SM90_TMA_LOAD_MULTICASTENS4_14ComposedLayoutINS4_7SwizzleILi3ELi4ELi3EEENS4_18smem_ptr_flag_bitsILi16EEENSV_INS5_IJNSA_ILi8EEESH_EEENS5_IJSH_SD_EEEEEEEvNS4_8identityES13_S1D_vS1E_EENS_8epilogue10collective6detail29Sm90TmaWarpSpecializedAdapterINS1H_15DefaultEpilogueISK_SL_SL_NS1G_6thread17LinearCombinationISK_Li1EffLNS1L_9ScaleType4KindE0ELNS_15FloatRoundStyleE2ESK_EENS1_15EpilogueDefaultEEEEEvvEEEEvNT_6ParamsE,(.L_x_331 - _ZN7cutlass13device_kernelINS_4gemm6kernel13GemmUniversalIN4cute5tupleIJiiiiEEENS1_10collective13CollectiveMmaINS1_34MainloopSm90TmaGmmaWarpSpecializedILi5ENS5_IJNS4_1CILi4EEENSA_ILi2EEENSA_ILi1EEEEEENS1_32KernelTmaWarpSpecializedPingpongEEENS5_IJNSA_ILi64EEENSA_ILi256EEESH_EEENS_6half_tENS5_IJlSD_lEEESK_SL_NS4_8TiledMMAINS4_8MMA_AtomIJNS4_4SM904GMMA26MMA_64x256x16_F32F16F16_SSILNSP_5MajorE0ELSR_0ELNSP_7ScaleInE1ELSS_1EEEEEENS4_6LayoutINS5_IJSD_SD_SD_EEENS5_IJNSA_ILi0EEESX_SX_EEEEENS5_IJNS4_10UnderscoreES10_S10_EEEEENS4_23SM90_TMA_LOAD_MULTICASTENS4_14ComposedLayoutINS4_7SwizzleILi3ELi4ELi3EEENS4_18smem_ptr_flag_bitsILi16EEENSV_INS5_IJNSA_ILi8EEESH_EEENS5_IJSH_SD_EEEEEEEvNS4_8identityES13_S1D_vS1E_EENS_8epilogue10collective6detail29Sm90TmaWarpSpecializedAdapterINS1H_15DefaultEpilogueISK_SL_SL_NS1G_6thread17LinearCombinationISK_Li1EffLNS1L_9ScaleType4KindE0ELNS_15FloatRoundStyleE2ESK_EENS1_15EpilogueDefaultEEEEEvvEEEEvNT_6ParamsE)
        .other          _ZN7cutlass13device_kernelINS_4gemm6kernel13GemmUniversalIN4cute5tupleIJiiiiEEENS1_10collective13CollectiveMmaINS1_34MainloopSm90TmaGmmaWarpSpecializedILi5ENS5_IJNS4_1CILi4EEENSA_ILi2EEENSA_ILi1EEEEEENS1_32KernelTmaWarpSpecializedPingpongEEENS5_IJNSA_ILi64EEENSA_ILi256EEESH_EEENS_6half_tENS5_IJlSD_lEEESK_SL_NS4_8TiledMMAINS4_8MMA_AtomIJNS4_4SM904GMMA26MMA_64x256x16_F32F16F16_SSILNSP_5MajorE0ELSR_0ELNSP_7ScaleInE1ELSS_1EEEEEENS4_6LayoutINS5_IJSD_SD_SD_EEENS5_IJNSA_ILi0EEESX_SX_EEEEENS5_IJNS4_10UnderscoreES10_S10_EEEEENS4_23SM90_TMA_LOAD_MULTICASTENS4_14ComposedLayoutINS4_7SwizzleILi3ELi4ELi3EEENS4_18smem_ptr_flag_bitsILi16EEENSV_INS5_IJNSA_ILi8EEESH_EEENS5_IJSH_SD_EEEEEEEvNS4_8identityES13_S1D_vS1E_EENS_8epilogue10collective6detail29Sm90TmaWarpSpecializedAdapterINS1H_15DefaultEpilogueISK_SL_SL_NS1G_6thread17LinearCombinationISK_Li1EffLNS1L_9ScaleType4KindE0ELNS_15FloatRoundStyleE2ESK_EENS1_15EpilogueDefaultEEEEEvvEEEEvNT_6ParamsE,@"STO_CUDA_ENTRY STV_DEFAULT"
_ZN7cutlass13device_kernelINS_4gemm6kernel13GemmUniversalIN4cute5tupleIJiiiiEEENS1_10collective13CollectiveMmaINS1_34MainloopSm90TmaGmmaWarpSpecializedILi5ENS5_IJNS4_1CILi4EEENSA_ILi2EEENSA_ILi1EEEEEENS1_32KernelTmaWarpSpecializedPingpongEEENS5_IJNSA_ILi64EEENSA_ILi256EEESH_EEENS_6half_tENS5_IJlSD_lEEESK_SL_NS4_8TiledMMAINS4_8MMA_AtomIJNS4_4SM904GMMA26MMA_64x256x16_F32F16F16_SSILNSP_5MajorE0ELSR_0ELNSP_7ScaleInE1ELSS_1EEEEEENS4_6LayoutINS5_IJSD_SD_SD_EEENS5_IJNSA_ILi0EEESX_SX_EEEEENS5_IJNS4_10UnderscoreES10_S10_EEEEENS4_23SM90_TMA_LOAD_MULTICASTENS4_14ComposedLayoutINS4_7SwizzleILi3ELi4ELi3EEENS4_18smem_ptr_flag_bitsILi16EEENSV_INS5_IJNSA_ILi8EEESH_EEENS5_IJSH_SD_EEEEEEEvNS4_8identityES13_S1D_vS1E_EENS_8epilogue10collective6detail29Sm90TmaWarpSpecializedAdapterINS1H_15DefaultEpilogueISK_SL_SL_NS1G_6thread17LinearCombinationISK_Li1EffLNS1L_9ScaleType4KindE0ELNS_15FloatRoundStyleE2ESK_EENS1_15EpilogueDefaultEEEEEvvEEEEvNT_6ParamsE:
[----:B------:R-:W0:Y:S02]  /*0000*/  LDC R1, c[0x0][0x28] ;  /* 0x00000a00ff017b82 */ /* 0x000e240000000800 */
[----:B0-----:R-:W-:Y:S01]  /*0010*/  VIADD R1, R1, 0xfffffff8 ;  /* 0xfffffff801017836 */ /* 0x001fe20000000000 */
[----:B------:R-:W0:Y:S01]  /*0020*/  S2R R4, SR_TID.X ;  /* 0x0000000000047919 */ /* 0x000e220000002100 */
[----:B------:R-:W-:Y:S01]  /*0030*/  ELECT P0, URZ, PT ;  /* 0x00000000003f782f */ /* 0x000fe20003800000 */
[----:B------:R-:W-:Y:S01]  /*0040*/  BSSY B0, `(.L_x_0) ;  /* 0x000000f000007945 */ /* 0x000fe20003800000 */
[--C-:B0-----:R-:W-:Y:S02]  /*0050*/  SHF.R.U32.HI R2, RZ, 0x5, R4.reuse ;  /* 0x00000005ff027819 */ /* 0x101fe40000011604 */
[----:B------:R-:W-:-:S03]  /*0060*/  SHF.R.U32.HI R7, RZ, 0x7, R4 ;  /* 0x00000007ff077819 */ /* 0x000fc60000011604 */
[----:B------:R-:W0:Y:S04]  /*0070*/  SHFL.IDX PT, R5, R2, RZ, 0x1f ;  /* 0x00001fff02057589 */ /* 0x000e2800000e0000 */
[----:B------:R1:W2:Y:S01]  /*0080*/  SHFL.IDX PT, R10, R7, RZ, 0x1f ;  /* 0x00001fff070a7589 */ /* 0x0002a200000e0000 */
[----:B0-----:R-:W-:-:S13]  /*0090*/  ISETP.NE.OR P0, PT, R5, RZ, !P0 ;  /* 0x000000ff0500720c */ /* 0x001fda0004705670 */
[----:B-12---:R-:W-:Y:S05]  /*00a0*/  @P0 BRA `(.L_x_1) ;  /* 0x0000000000200947 */ /* 0x006fea0003800000 */
[----:B------:R-:W-:Y:S02]  /*00b0*/  ULDC.64 UR4, c[0x0][0x198] ;  /* 0x0000660000047ab9 */ /* 0x000fe40000000a00 */
[----:B------:R-:W-:Y:S02]  /*00c0*/  UIADD3 UR6, UP0, UR4, 0xf0, URZ ;  /* 0x000000f004067890 */ /* 0x000fe4000ff1e03f */
[----:B------:R-:W-:Y:S02]  /*00d0*/  UIADD3 UR4, UP1, UR4, 0x1f0, URZ ;  /* 0x000001f004047890 */ /* 0x000fe4000ff3e03f */
[----:B------:R-:W-:Y:S02]  /*00e0*/  UIADD3.X UR7, URZ, UR5, URZ, UP0, !UPT ;  /* 0x000000053f077290 */ /* 0x000fe400087fe43f */
[----:B------:R-:W-:-:S07]  /*00f0*/  UIADD3.X UR5, URZ, UR5, URZ, UP1, !UPT ;  /* 0x000000053f057290 */ /* 0x000fce0008ffe43f */
[----:B------:R0:W-:Y:S02]  /*0100*/  UTMACCTL.PF [UR6] ;  /* 0x00000000060079b9 */ /* 0x0001e40008040000 */
[----:B------:R0:W-:Y:S02]  /*0110*/  UTMACCTL.PF [UR4] ;  /* 0x00000000040079b9 */ /* 0x0001e40008040000 */
[----:B0-----:R-:W-:Y:S01]  /*0120*/  NOP ;  /* 0x0000000000007918 */ /* 0x001fe20000000000 */
.L_x_1:
[----:B------:R-:W-:Y:S05]  /*0130*/  BSYNC B0 ;  /* 0x0000000000007941 */ /* 0x000fea0003800000 */
.L_x_0:
[----:B------:R-:W0:Y:S01]  /*0140*/  SHFL.IDX PT, R8, R2, RZ, 0x1f ;  /* 0x00001fff02087589 */ /* 0x000e2200000e0000 */
[----:B------:R-:W-:-:S04]  /*0150*/  SHF.R.S32.HI R3, RZ, 0x1f, R4 ;  /* 0x0000001fff037819 */ /* 0x000fc80000011404 */
[----:B------:R-:W-:-:S04]  /*0160*/  LEA.HI R3, R3, R4, RZ, 0x7 ;  /* 0x0000000403037211 */ /* 0x000fc800078f38ff */
[----:B------:R-:W-:-:S05]  /*0170*/  LOP3.LUT R3, R3, 0xffffff80, RZ, 0xc0, !PT ;  /* 0xffffff8003037812 */ /* 0x000fca00078ec0ff */
[----:B------:R-:W-:Y:S01]  /*0180*/  IMAD.IADD R3, R4, 0x1, -R3 ;  /* 0x0000000104037824 */ /* 0x000fe200078e0a03 */
[----:B0-----:R-:W-:-:S13]  /*0190*/  ISETP.NE.AND P0, PT, R8, RZ, PT ;  /* 0x000000ff0800720c */ /* 0x001fda0003f05270 */
[----:B------:R-:W-:Y:S05]  /*01a0*/  @P0 BRA `(.L_x_2) ;  /* 0x0000000000600947 */ /* 0x000fea0003800000 */
[----:B------:R-:W0:Y:S01]  /*01b0*/  S2UR UR8, SR_CgaCtaId ;  /* 0x00000000000879c3 */ /* 0x000e220000008800 */
[----:B------:R-:W-:Y:S01]  /*01c0*/  UMOV UR4, 0x400 ;  /* 0x0000040000047882 */ /* 0x000fe20000000000 */
[----:B------:R-:W-:Y:S01]  /*01d0*/  UMOV UR5, 0x1 ;  /* 0x0000000100057882 */ /* 0x000fe20000000000 */
[----:B------:R-:W-:Y:S01]  /*01e0*/  UMOV UR6, 0x5 ;  /* 0x0000000500067882 */ /* 0x000fe20000000000 */
[----:B------:R-:W-:Y:S01]  /*01f0*/  ELECT P0, URZ, PT ;  /* 0x00000000003f782f */ /* 0x000fe20003800000 */
[----:B------:R-:W-:-:S04]  /*0200*/  UIADD3 UR6, -UR6, 0x100000, URZ ;  /* 0x0010000006067890 */ /* 0x000fc8000fffe13f */
[----:B------:R-:W-:Y:S02]  /*0210*/  USHF.L.U32 UR7, UR6, 0xb, URZ ;  /* 0x0000000b06077899 */ /* 0x000fe4000800063f */
[----:B------:R-:W-:Y:S02]  /*0220*/  USHF.L.U32 UR6, UR6, 0x1, URZ ;  /* 0x0000000106067899 */ /* 0x000fe4000800063f */
[----:B0-----:R-:W-:Y:S02]  /*0230*/  ULEA UR8, UR8, UR4, 0x18 ;  /* 0x0000000408087291 */ /* 0x001fe4000f8ec03f */
[----:B------:R-:W-:-:S04]  /*0240*/  UIADD3 UR4, -UR5, 0x100000, URZ ;  /* 0x0010000005047890 */ /* 0x000fc8000fffe13f */
[----:B------:R-:W-:Y:S02]  /*0250*/  USHF.L.U32 UR5, UR4, 0xb, URZ ;  /* 0x0000000b04057899 */ /* 0x000fe4000800063f */
[----:B------:R-:W-:Y:S01]  /*0260*/  USHF.L.U32 UR4, UR4, 0x1, URZ ;  /* 0x0000000104047899 */ /* 0x000fe2000800063f */
[----:B------:R-:W0:Y:S11]  /*0270*/  FENCE.VIEW.ASYNC.S ;  /* 0x00000000000073c6 */ /* 0x000e360000000000 */
[----:B0-----:R0:W1:Y:S01]  /*0280*/  SYNCS.EXCH.64 URZ, [UR8], UR4 ;  /* 0x00000004083f75b2 */ /* 0x0010620008000100 */
[----:B------:R0:W2:Y:S01]  /*0290*/  SYNCS.EXCH.64 URZ, [UR8+0x28], UR6 ;  /* 0x00002806083f75b2 */ /* 0x0000a20008000100 */
[----:B------:R0:W3:Y:S01]  /*02a0*/  SYNCS.EXCH.64 URZ, [UR8+0x8], UR4 ;  /* 0x00000804083f75b2 */ /* 0x0000e20008000100 */
[----:B------:R0:W4:Y:S01]  /*02b0*/  SYNCS.EXCH.64 URZ, [UR8+0x30], UR6 ;  /* 0x00003006083f75b2 */ /* 0x0001220008000100 */
[----:B------:R0:W0:Y:S01]  /*02c0*/  SYNCS.EXCH.64 URZ, [UR8+0x10], UR4 ;  /* 0x00001004083f75b2 */ /* 0x0000220008000100 */
[----:B------:R0:W0:Y:S01]  /*02d0*/  SYNCS.EXCH.64 URZ, [UR8+0x38], UR6 ;  /* 0x00003806083f75b2 */ /* 0x0000220008000100 */
[----:B------:R0:W0:Y:S01]  /*02e0*/  SYNCS.EXCH.64 URZ, [UR8+0x18], UR4 ;  /* 0x00001804083f75b2 */ /* 0x0000220008000100 */
[----:B------:R0:W0:Y:S01]  /*02f0*/  SYNCS.EXCH.64 URZ, [UR8+0x40], UR6 ;  /* 0x00004006083f75b2 */ /* 0x0000220008000100 */
[----:B------:R0:W0:Y:S01]  /*0300*/  SYNCS.EXCH.64 URZ, [UR8+0x20], UR4 ;  /* 0x00002004083f75b2 */ /* 0x0000220008000100 */
[----:B------:R0:W0:Y:S01]  /*0310*/  SYNCS.EXCH.64 URZ, [UR8+0x48], UR6 ;  /* 0x00004806083f75b2 */ /* 0x0000220008000100 */
[----:B------:R-:W-:Y:S01]  /*0320*/  NOP ;  /* 0x0000000000007918 */ /* 0x000fe20000000000 */
.L_x_2:
[----:B------:R-:W5:Y:S01]  /*0330*/  S2UR UR12, SR_CTAID.X ;  /* 0x00000000000c79c3 */ /* 0x000f620000002500 */
[----:B------:R-:W-:Y:S01]  /*0340*/  SHF.R.S32.HI R0, RZ, 0x1f, R3 ;  /* 0x0000001fff007819 */ /* 0x000fe20000011403 */
[----:B------:R-:W1:Y:S01]  /*0350*/  SHFL.IDX PT, R15, R2, RZ, 0x1f ;  /* 0x00001fff020f7589 */ /* 0x000e6200000e0000 */
[----:B------:R-:W-:Y:S02]  /*0360*/  SHF.R.S32.HI R11, RZ, 0x1f, R8 ;  /* 0x0000001fff0b7819 */ /* 0x000fe40000011408 */
[----:B------:R-:W-:Y:S02]  /*0370*/  ELECT P0, URZ, PT ;  /* 0x00000000003f782f */ /* 0x000fe40003800000 */
[----:B------:R-:W-:Y:S01]  /*0380*/  LEA.HI R6, R0, R3, RZ, 0x3 ;  /* 0x0000000300067211 */ /* 0x000fe200078f18ff */
[----:B------:R2:W3:Y:S01]  /*0390*/  SHFL.IDX PT, R13, R2, RZ, 0x1f ;  /* 0x00001fff020d7589 */ /* 0x0004e200000e0000 */
[----:B------:R-:W-:Y:S02]  /*03a0*/  LEA.HI R11, R11, R8, RZ, 0x2 ;  /* 0x000000080b0b7211 */ /* 0x000fe400078f10ff */
[----:B------:R-:W-:-:S02]  /*03b0*/  ELECT P1, URZ, PT ;  /* 0x00000000003f782f */ /* 0x000fc40003820000 */
[--C-:B------:R-:W-:Y:S01]  /*03c0*/  SHF.R.S32.HI R9, RZ, 0x3, R6.reuse ;  /* 0x00000003ff097819 */ /* 0x100fe20000011406 */
[----:B0-----:R-:W-:Y:S01]  /*03d0*/  ULDC UR4, c[0x0][0x150] ;  /* 0x0000540000047ab9 */ /* 0x001fe20000000800 */
[----:B------:R-:W-:Y:S01]  /*03e0*/  SHF.R.S32.HI R12, RZ, 0x1f, R6 ;  /* 0x0000001fff0c7819 */ /* 0x000fe20000011406 */
[----:B------:R-:W0:Y:S01]  /*03f0*/  LDC R14, c[0x0][0x140] ;  /* 0x00005000ff0e7b82 */ /* 0x000e220000000800 */
[----:B------:R-:W4:Y:S01]  /*0400*/  S2R R6, SR_CTAID.Y ;  /* 0x0000000000067919 */ /* 0x000f220000002600 */
[----:B------:R-:W-:Y:S01]  /*0410*/  LOP3.LUT R11, R11, 0x3ffffffc, RZ, 0xc0, !PT ;  /* 0x3ffffffc0b0b7812 */ /* 0x000fe200078ec0ff */
[----:B------:R-:W-:Y:S01]  /*0420*/  UMOV UR11, 0x80 ;  /* 0x00000080000b7882 */ /* 0x000fe20000000000 */
[----:B------:R-:W-:Y:S01]  /*0430*/  LEA.HI R12, R12, R9, RZ, 0x2 ;  /* 0x000000090c0c7211 */ /* 0x000fe200078f10ff */
[----:B------:R-:W-:Y:S01]  /*0440*/  NOP ;  /* 0x0000000000007918 */ /* 0x000fe20000000000 */
[----:B--2---:R-:W-:Y:S01]  /*0450*/  SHF.R.S32.HI R2, RZ, 0x1f, R5 ;  /* 0x0000001fff027819 */ /* 0x004fe20000011405 */
[----:B------:R-:W-:Y:S01]  /*0460*/  IMAD.IADD R11, R8, 0x1, -R11 ;  /* 0x00000001080b7824 */ /* 0x000fe200078e0a0b */
[----:B------:R-:W-:Y:S01]  /*0470*/  LOP3.LUT R12, R12, 0xfffffffc, RZ, 0xc0, !PT ;  /* 0xfffffffc0c0c7812 */ /* 0x000fe200078ec0ff */
[----:B------:R-:W2:Y:S01]  /*0480*/  LDC R25, c[0x0][0x148] ;  /* 0x00005200ff197b82 */ /* 0x000ea20000000800 */
[----:B------:R-:W-:Y:S01]  /*0490*/  LEA.HI R2, R2, R5, RZ, 0x2 ;  /* 0x0000000502027211 */ /* 0x000fe200078f10ff */
[----:B------:R-:W-:Y:S01]  /*04a0*/  NOP ;  /* 0x0000000000007918 */ /* 0x000fe20000000000 */
[C---:B------:R-:W-:Y:S01]  /*04b0*/  VIADD R35, R10.reuse, 0xffffffff ;  /* 0xffffffff0a237836 */ /* 0x040fe20000000000 */
[----:B------:R-:W-:Y:S01]  /*04c0*/  ISETP.NE.AND P3, PT, R10, RZ, PT ;  /* 0x000000ff0a00720c */ /* 0x000fe20003f65270 */
[----:B------:R-:W-:Y:S01]  /*04d0*/  IMAD.IADD R12, R9, 0x1, -R12 ;  /* 0x00000001090c7824 */ /* 0x000fe200078e0a0c */
[----:B-----5:R-:W-:Y:S01]  /*04e0*/  I2FP.F32.U32 R9, UR12 ;  /* 0x0000000c00097c45 */ /* 0x020fe20008201000 */
[----:B------:R-:W-:Y:S01]  /*04f0*/  IMAD.MOV.U32 R153, RZ, RZ, 0x1 ;  /* 0x00000001ff997424 */ /* 0x000fe200078e00ff */
[----:B-1----:R-:W-:Y:S01]  /*0500*/  ISETP.NE.OR P0, PT, R15, RZ, !P0 ;  /* 0x000000ff0f00720c */ /* 0x002fe20004705670 */
[----:B------:R-:W-:Y:S01]  /*0510*/  IMAD R11, R11, 0x4, R12 ;  /* 0x000000040b0b7824 */ /* 0x000fe200078e020c */
[----:B---3--:R-:W-:Y:S01]  /*0520*/  ISETP.NE.OR P1, PT, R13, RZ, !P1 ;  /* 0x000000ff0d00720c */ /* 0x008fe20004f25670 */
[----:B------:R-:W-:Y:S01]  /*0530*/  FMUL R9, R9, UR4 ;  /* 0x0000000409097c20 */ /* 0x000fe20008400000 */
[----:B------:R-:W1:Y:S01]  /*0540*/  LDC R13, c[0x0][0x144] ;  /* 0x00005100ff0d7b82 */ /* 0x000e620000000800 */
[----:B------:R-:W-:Y:S01]  /*0550*/  LOP3.LUT R2, R2, 0xfffffffc, RZ, 0xc0, !PT ;  /* 0xfffffffc02027812 */ /* 0x000fe200078ec0ff */
[----:B------:R-:W-:Y:S01]  /*0560*/  ULDC UR4, c[0x0][0x154] ;  /* 0x0000550000047ab9 */ /* 0x000fe20000000800 */
[----:B------:R-:W-:Y:S01]  /*0570*/  SHF.R.S32.HI R8, RZ, 0x1f, R11 ;  /* 0x0000001fff087819 */ /* 0x000fe2000001140b */
[----:B------:R-:W-:Y:S01]  /*0580*/  IMAD.SHL.U32 R152, R11, 0x4, RZ ;  /* 0x000000040b987824 */ /* 0x000fe200078e00ff */
[----:B------:R-:W3:Y:S01]  /*0590*/  F2I.U32.TRUNC.NTZ R9, R9 ;  /* 0x0000000900097305 */ /* 0x000ee2000020f000 */
[----:B------:R-:W-:Y:S01]  /*05a0*/  IMAD.IADD R5, R5, 0x1, -R2 ;  /* 0x0000000105057824 */ /* 0x000fe200078e0a02 */
[----:B------:R-:W-:-:S02]  /*05b0*/  LEA.HI R8, R8, R11, RZ, 0x2 ;  /* 0x0000000b08087211 */ /* 0x000fc400078f10ff */
[----:B------:R-:W-:Y:S01]  /*05c0*/  VOTEU.ALL UP2, P0 ;  /* 0x00000000003f7886 */ /* 0x000fe20000040000 */
[----:B------:R-:W-:Y:S01]  /*05d0*/  LOP3.LUT R152, R11, 0xc, R152, 0x78, !PT ;  /* 0x0000000c0b987812 */ /* 0x000fe200078e7898 */
[----:B------:R-:W-:Y:S01]  /*05e0*/  VOTEU.ALL UP3, P1 ;  /* 0x00000000003f7886 */ /* 0x000fe20000860000 */
[----:B----4-:R-:W-:Y:S01]  /*05f0*/  I2FP.F32.U32 R2, R6 ;  /* 0x0000000600027245 */ /* 0x010fe20000201000 */
[----:B------:R-:W-:Y:S01]  /*0600*/  VOTEU.ALL UP4, P1 ;  /* 0x00000000003f7886 */ /* 0x000fe20000880000 */
[----:B------:R-:W4:Y:S01]  /*0610*/  @!UP2 S2UR UR7, SR_CgaCtaId ;  /* 0x000000000007a9c3 */ /* 0x000f220000008800 */
[----:B------:R-:W-:Y:S01]  /*0620*/  LOP3.LUT R8, R8, 0xfffffffc, RZ, 0xc0, !PT ;  /* 0xfffffffc08087812 */ /* 0x000fe200078ec0ff */
[----:B------:R-:W-:Y:S01]  /*0630*/  @!UP2 UMOV UR6, 0x400 ;  /* 0x000004000006a882 */ /* 0x000fe20000000000 */
[----:B------:R-:W-:Y:S01]  /*0640*/  FMUL R2, R2, UR4 ;  /* 0x0000000402027c20 */ /* 0x000fe20008400000 */
[----:B------:R-:W-:Y:S01]  /*0650*/  UMOV UR4, 0x20 ;  /* 0x0000002000047882 */ /* 0x000fe20000000000 */
[----:B------:R-:W-:Y:S01]  /*0660*/  @!UP3 UMOV UR9, 0x400 ;  /* 0x000004000009b882 */ /* 0x000fe20000000000 */
[----:B---3--:R-:W-:Y:S01]  /*0670*/  IMAD.MOV R12, RZ, RZ, -R9 ;  /* 0x000000ffff0c7224 */ /* 0x008fe200078e0a09 */
[----:B------:R-:W-:-:S04]  /*0680*/  @!UP2 UIADD3 UR4, -UR4, 0x100000, URZ ;  /* 0x001000000404a890 */ /* 0x000fc8000fffe13f */
[----:B------:R-:W-:Y:S02]  /*0690*/  @!UP2 USHF.L.U32 UR5, UR4, 0xb, URZ ;  /* 0x0000000b0405a899 */ /* 0x000fe4000800063f */
[----:B------:R-:W-:Y:S01]  /*06a0*/  @!UP2 USHF.L.U32 UR4, UR4, 0x1, URZ ;  /* 0x000000010404a899 */ /* 0x000fe2000800063f */
[----:B------:R-:W3:Y:S01]  /*06b0*/  @!UP3 S2UR UR10, SR_CgaCtaId ;  /* 0x00000000000ab9c3 */ /* 0x000ee20000008800 */
[----:B------:R-:W-:Y:S01]  /*06c0*/  IMAD.IADD R8, R11, 0x1, -R8 ;  /* 0x000000010b087824 */ /* 0x000fe200078e0a08 */
[----:B------:R-:W5:Y:S01]  /*06d0*/  F2I.U32.TRUNC.NTZ R2, R2 ;  /* 0x0000000200027305 */ /* 0x000f62000020f000 */
[----:B-1----:R-:W-:Y:S01]  /*06e0*/  IMAD R21, R13, R12, UR12 ;  /* 0x0000000c0d157e24 */ /* 0x002fe2000f8e020c */
[----:B------:R-:W-:Y:S01]  /*06f0*/  VOTEU.ALL UP5, P1 ;  /* 0x00000000003f7886 */ /* 0x000fe200008a0000 */
[----:B0-----:R-:W-:Y:S01]  /*0700*/  ISETP.EQ.U32.AND P2, PT, R14, 0x1, PT ;  /* 0x000000010e00780c */ /* 0x001fe20003f42070 */
[----:B------:R-:W-:Y:S01]  /*0710*/  VOTEU.ALL UP0, P0 ;  /* 0x00000000003f7886 */ /* 0x000fe20000000000 */
[----:B------:R-:W-:Y:S01]  /*0720*/  VOTEU.ALL UP1, P0 ;  /* 0x00000000003f7886 */ /* 0x000fe20000020000 */
[----:B------:R-:W-:Y:S01]  /*0730*/  ISETP.NE.AND P4, PT, R8, R21, PT ;  /* 0x000000150800720c */ /* 0x000fe20003f85270 */
[----:B------:R0:W1:Y:S01]  /*0740*/  SHFL.IDX PT, R14, R7, RZ, 0x1f ;  /* 0x00001fff070e7589 */ /* 0x00006200000e0000 */
[----:B------:R-:W-:-:S02]  /*0750*/  LOP3.LUT P0, RZ, R3, 0x7, RZ, 0xc0, !PT ;  /* 0x0000000703ff7812 */ /* 0x000fc4000780c0ff */
[----:B------:R-:W-:Y:S02]  /*0760*/  ISETP.GE.U32.AND P6, PT, R35, 0x2, PT ;  /* 0x000000022300780c */ /* 0x000fe40003fc6070 */
[----:B------:R-:W-:Y:S01]  /*0770*/  ISETP.LT.U32.AND P0, PT, R152, 0x8, !P0 ;  /* 0x000000089800780c */ /* 0x000fe20004701070 */
[----:B----4-:R-:W-:Y:S01]  /*0780*/  @!UP2 ULEA UR8, UR7, UR6, 0x18 ;  /* 0x000000060708a291 */ /* 0x010fe2000f8ec03f */
[----:B-----5:R-:W-:Y:S01]  /*0790*/  IMAD.MOV R20, RZ, RZ, -R2 ;  /* 0x000000ffff147224 */ /* 0x020fe200078e0a02 */
[----:B------:R-:W-:-:S04]  /*07a0*/  @!UP3 UIADD3 UR6, -UR11, 0x100000, URZ ;  /* 0x001000000b06b890 */ /* 0x000fc8000fffe13f */
[----:B------:R-:W-:Y:S02]  /*07b0*/  @!UP3 USHF.L.U32 UR7, UR6, 0xb, URZ ;  /* 0x0000000b0607b899 */ /* 0x000fe4000800063f */
[----:B------:R-:W-:Y:S01]  /*07c0*/  @!UP3 USHF.L.U32 UR6, UR6, 0x1, URZ ;  /* 0x000000010606b899 */ /* 0x000fe2000800063f */
[----:B------:R-:W-:Y:S01]  /*07d0*/  VOTEU.ALL UP2, P1 ;  /* 0x00000000003f7886 */ /* 0x000fe20000840000 */
[----:B------:R-:W-:Y:S01]  /*07e0*/  @P4 SHF.R.S32.HI R9, RZ, 0x1f, R152 ;  /* 0x0000001fff094819 */ /* 0x000fe20000011498 */
[----:B--2---:R-:W-:Y:S01]  /*07f0*/  IMAD R2, R25, R20, R6 ;  /* 0x0000001419027224 */ /* 0x004fe200078e0206 */
[----:B---3--:R-:W-:Y:S02]  /*0800*/  @!UP3 ULEA UR9, UR10, UR9, 0x18 ;  /* 0x000000090a09b291 */ /* 0x008fe4000f8ec03f */
[----:B------:R-:W-:Y:S01]  /*0810*/  @P4 LEA.HI R9, R9, R152, RZ, 0x2 ;  /* 0x0000009809094211 */ /* 0x000fe200078f10ff */
[----:B------:R-:W-:Y:S01]  /*0820*/  VOTEU.ALL UP3, P1 ;  /* 0x00000000003f7886 */ /* 0x000fe20000860000 */
[----:B------:R-:W-:Y:S01]  /*0830*/  ISETP.NE.AND P1, PT, R5, 0x3, PT ;  /* 0x000000030500780c */ /* 0x000fe20003f25270 */
[----:B------:R-:W2:Y:S02]  /*0840*/  FENCE.VIEW.ASYNC.S ;  /* 0x00000000000073c6 */ /* 0x000ea40000000000 */
[----:B--2---:R0:W2:Y:S01]  /*0850*/  @!UP0 SYNCS.EXCH.64 URZ, [UR8+0x80], UR4 ;  /* 0x00008004083f85b2 */ /* 0x0040a20008000100 */
[----:B------:R-:W-:-:S02]  /*0860*/  @P4 SHF.R.S32.HI R9, RZ, 0x2, R9 ;  /* 0x00000002ff094819 */ /* 0x000fc40000011409 */
[----:B------:R-:W-:Y:S02]  /*0870*/  ISETP.EQ.OR P1, PT, R5, RZ, !P1 ;  /* 0x000000ff0500720c */ /* 0x000fe40004f22670 */
[----:B------:R-:W-:Y:S02]  /*0880*/  @P4 ISETP.NE.AND P5, PT, R9, R2, PT ;  /* 0x000000020900420c */ /* 0x000fe40003fa5270 */
[----:B------:R-:W-:Y:S02]  /*0890*/  ISETP.EQ.AND P1, PT, R10, RZ, P1 ;  /* 0x000000ff0a00720c */ /* 0x000fe40000f22270 */
[----:B------:R-:W-:Y:S02]  /*08a0*/  SEL R2, RZ, 0x1, !P0 ;  /* 0x00000001ff027807 */ /* 0x000fe40004000000 */
[----:B------:R-:W-:Y:S02]  /*08b0*/  @P4 SEL R153, RZ, 0x1, P5 ;  /* 0x00000001ff994807 */ /* 0x000fe40002800000 */
[----:B------:R-:W-:-:S02]  /*08c0*/  SEL R16, RZ, 0x1, !P1 ;  /* 0x00000001ff107807 */ /* 0x000fc40004800000 */
[----:B------:R-:W-:Y:S01]  /*08d0*/  LOP3.LUT R153, R153, R2, RZ, 0xc0, !PT ;  /* 0x0000000299997212 */ /* 0x000fe200078ec0ff */
[----:B------:R0:W3:Y:S01]  /*08e0*/  @!UP1 SYNCS.EXCH.64 URZ, [UR8+0x88], UR4 ;  /* 0x00008804083f95b2 */ /* 0x0000e20008000100 */
[----:B------:R-:W-:Y:S01]  /*08f0*/  NOP ;  /* 0x0000000000007918 */ /* 0x000fe20000000000 */
[----:B------:R-:W-:Y:S01]  /*0900*/  SEL R16, R16, 0x2, P6 ;  /* 0x0000000210107807 */ /* 0x000fe20003000000 */
[----:B------:R0:W4:Y:S01]  /*0910*/  @!UP2 SYNCS.EXCH.64 URZ, [UR9+0x60], UR6 ;  /* 0x00006006093fa5b2 */ /* 0x0001220008000100 */
[----:B------:R0:W0:Y:S01]  /*0920*/  @!UP3 SYNCS.EXCH.64 URZ, [UR9+0x68], UR6 ;  /* 0x00006806093fb5b2 */ /* 0x0000220008000100 */
[----:B------:R0:W0:Y:S01]  /*0930*/  @!UP4 SYNCS.EXCH.64 URZ, [UR9+0x70], UR6 ;  /* 0x00007006093fc5b2 */ /* 0x0000220008000100 */
[----:B------:R0:W0:Y:S01]  /*0940*/  @!UP5 SYNCS.EXCH.64 URZ, [UR9+0x78], UR6 ;  /* 0x00007806093fd5b2 */ /* 0x0000220008000100 */
[----:B------:R-:W-:Y:S01]  /*0950*/  NOP ;  /* 0x0000000000007918 */ /* 0x000fe20000000000 */
[----:B-12---:R-:W-:Y:S05]  /*0960*/  @!P2 BRA `(.L_x_3) ;  /* 0x000000000008a947 */ /* 0x006fea0003800000 */
[----:B0--34-:R-:W-:Y:S01]  /*0970*/  UCGABAR_ARV ;  /* 0x00000000000079c7 */ /* 0x019fe20008000000 */
[----:B------:R-:W-:Y:S05]  /*0980*/  BRA `(.L_x_4) ;  /* 0x0000000000047947 */ /* 0x000fea0003800000 */
.L_x_3:
[----:B0--34-:R-:W-:Y:S01]  /*0990*/  NOP ;  /* 0x0000000000007918 */ /* 0x019fe20000000000 */
.L_x_4:
[----:B------:R-:W-:Y:S01]  /*09a0*/  ULDC.64 UR4, c[0x0][0x598] ;  /* 0x0001660000047ab9 */ /* 0x000fe20000000a00 */
[----:B------:R-:W-:Y:S01]  /*09b0*/  ULDC.64 UR36, c[0x0][0x208] ;  /* 0x0000820000247ab9 */ /* 0x000fe20000000a00 */
[----:B------:R-:W-:-:S04]  /*09c0*/  ISETP.NE.U32.AND P0, PT, RZ, UR4, PT ;  /* 0x00000004ff007c0c */ /* 0x000fc8000bf05070 */
[----:B------:R-:W-:-:S13]  /*09d0*/  ISETP.NE.AND.EX P0, PT, RZ, UR5, PT, P0 ;  /* 0x00000005ff007c0c */ /* 0x000fda000bf05300 */
[----:B------:R-:W-:Y:S05]  /*09e0*/  @!P0 BRA `(.L_x_5) ;  /* 0x00000000001c8947 */ /* 0x000fea0003800000 */
[----:B------:R-:W0:Y:S02]  /*09f0*/  LDC.64 R8, c[0x0][0x598] ;  /* 0x00016600ff087b82 */ /* 0x000e240000000a00 */
[----:B0-----:R-:W2:Y:S02]  /*0a00*/  LDG.E.64 R8, desc[UR36][R8.64] ;  /* 0x0000002408087981 */ /* 0x001ea4000c1e1b00 */
[----:B--2---:R-:W-:-:S04]  /*0a10*/  ISETP.NE.U32.AND P0, PT, R8, RZ, PT ;  /* 0x000000ff0800720c */ /* 0x004fc80003f05070 */
[----:B------:R-:W-:-:S13]  /*0a20*/  ISETP.NE.AND.EX P0, PT, R9, RZ, PT, P0 ;  /* 0x000000ff0900720c */ /* 0x000fda0003f05300 */
[----:B------:R-:W-:Y:S05]  /*0a30*/  @!P0 BRA `(.L_x_5) ;  /* 0x0000000000088947 */ /* 0x000fea0003800000 */
[----:B------:R0:W5:Y:S01]  /*0a40*/  LD.E R154, desc[UR36][R8.64] ;  /* 0x00000024089a7980 */ /* 0x000162000c101900 */
[----:B------:R-:W-:Y:S05]  /*0a50*/  BRA `(.L_x_6) ;  /* 0x0000000000247947 */ /* 0x000fea0003800000 */
.L_x_5:
[----:B------:R-:W-:Y:S02]  /*0a60*/  ULDC.64 UR4, c[0x0][0x588] ;  /* 0x0001620000047ab9 */ /* 0x000fe40000000a00 */
[----:B------:R-:W-:-:S04]  /*0a70*/  ISETP.NE.U32.AND P0, PT, RZ, UR4, PT ;  /* 0x00000004ff007c0c */ /* 0x000fc8000bf05070 */
[----:B------:R-:W-:-:S13]  /*0a80*/  ISETP.NE.AND.EX P0, PT, RZ, UR5, PT, P0 ;  /* 0x00000005ff007c0c */ /* 0x000fda000bf05300 */
[----:B------:R-:W-:Y:S05]  /*0a90*/  @!P0 BRA `(.L_x_7) ;  /* 0x00000000000c8947 */ /* 0x000fea0003800000 */
[----:B------:R-:W0:Y:S02]  /*0aa0*/  LDC.64 R154, c[0x0][0x588] ;  /* 0x00016200ff9a7b82 */ /* 0x000e240000000a00 */
[----:B0-----:R1:W5:Y:S01]  /*0ab0*/  LDG.E R154, desc[UR36][R154.64] ;  /* 0x000000249a9a7981 */ /* 0x001362000c1e1900 */
[----:B------:R-:W-:Y:S05]  /*0ac0*/  BRA `(.L_x_6) ;  /* 0x0000000000087947 */ /* 0x000fea0003800000 */
.L_x_7:
[----:B------:R-:W-:Y:S02]  /*0ad0*/  ULDC UR4, c[0x0][0x580] ;  /* 0x0001600000047ab9 */ /* 0x000fe40000000800 */
[----:B------:R-:W-:-:S07]  /*0ae0*/  IMAD.U32 R154, RZ, RZ, UR4 ;  /* 0x00000004ff9a7e24 */ /* 0x000fce000f8e00ff */
.L_x_6:
[----:B------:R-:W-:Y:S02]  /*0af0*/  ULDC.64 UR4, c[0x0][0x5a0] ;  /* 0x0001680000047ab9 */ /* 0x000fe40000000a00 */
[----:B------:R-:W-:-:S04]  /*0b00*/  ISETP.NE.U32.AND P0, PT, RZ, UR4, PT ;  /* 0x00000004ff007c0c */ /* 0x000fc8000bf05070 */
[----:B------:R-:W-:-:S13]  /*0b10*/  ISETP.NE.AND.EX P0, PT, RZ, UR5, PT, P0 ;  /* 0x00000005ff007c0c */ /* 0x000fda000bf05300 */
[----:B------:R-:W-:Y:S05]  /*0b20*/  @!P0 BRA `(.L_x_8) ;  /* 0x00000000001c8947 */ /* 0x000fea0003800000 */
[----:B0-----:R-:W0:Y:S02]  /*0b30*/  LDC.64 R8, c[0x0][0x5a0] ;  /* 0x00016800ff087b82 */ /* 0x001e240000000a00 */
[----:B0-----:R-:W2:Y:S02]  /*0b40*/  LDG.E.64 R8, desc[UR36][R8.64] ;  /* 0x0000002408087981 */ /* 0x001ea4000c1e1b00 */
[----:B--2---:R-:W-:-:S04]  /*0b50*/  ISETP.NE.U32.AND P0, PT, R8, RZ, PT ;  /* 0x000000ff0800720c */ /* 0x004fc80003f05070 */
[----:B------:R-:W-:-:S13]  /*0b60*/  ISETP.NE.AND.EX P0, PT, R9, RZ, PT, P0 ;  /* 0x000000ff0900720c */ /* 0x000fda0003f05300 */
[----:B------:R-:W-:Y:S05]  /*0b70*/  @!P0 BRA `(.L_x_8) ;  /* 0x0000000000088947 */ /* 0x000fea0003800000 */
[----:B-1----:R0:W5:Y:S01]  /*0b80*/  LD.E R155, desc[UR36][R8.64] ;  /* 0x00000024089b7980 */ /* 0x002162000c101900 */
[----:B------:R-:W-:Y:S05]  /*0b90*/  BRA `(.L_x_9) ;  /* 0x0000000000247947 */ /* 0x000fea0003800000 */
.L_x_8:
[----:B------:R-:W-:Y:S02]  /*0ba0*/  ULDC.64 UR4, c[0x0][0x590] ;  /* 0x0001640000047ab9 */ /* 0x000fe40000000a00 */
[----:B------:R-:W-:-:S04]  /*0bb0*/  ISETP.NE.U32.AND P0, PT, RZ, UR4, PT ;  /* 0x00000004ff007c0c */ /* 0x000fc8000bf05070 */
[----:B------:R-:W-:-:S13]  /*0bc0*/  ISETP.NE.AND.EX P0, PT, RZ, UR5, PT, P0 ;  /* 0x00000005ff007c0c */ /* 0x000fda000bf05300 */
[----:B------:R-:W-:Y:S05]  /*0bd0*/  @!P0 BRA `(.L_x_10) ;  /* 0x00000000000c8947 */ /* 0x000fea0003800000 */
[----:B0-----:R-:W1:Y:S02]  /*0be0*/  LDC.64 R8, c[0x0][0x590] ;  /* 0x00016400ff087b82 */ /* 0x001e640000000a00 */
[----:B-1----:R1:W5:Y:S01]  /*0bf0*/  LDG.E R155, desc[UR36][R8.64] ;  /* 0x00000024089b7981 */ /* 0x002362000c1e1900 */
[----:B------:R-:W-:Y:S05]  /*0c00*/  BRA `(.L_x_9) ;  /* 0x0000000000087947 */ /* 0x000fea0003800000 */
.L_x_10:
[----:B------:R-:W-:Y:S02]  /*0c10*/  ULDC UR4, c[0x0][0x584] ;  /* 0x0001610000047ab9 */ /* 0x000fe40000000800 */
[----:B-1----:R-:W-:-:S07]  /*0c20*/  IMAD.U32 R155, RZ, RZ, UR4 ;  /* 0x00000004ff9b7e24 */ /* 0x002fce000f8e00ff */
.L_x_9:
[----:B------:R-:W2:Y:S01]  /*0c30*/  LDC R2, c[0x0][0x65c] ;  /* 0x00019700ff027b82 */ /* 0x000ea20000000800 */
[----:B------:R-:W-:Y:S01]  /*0c40*/  ULDC UR6, c[0x0][0x28c] ;  /* 0x0000a30000067ab9 */ /* 0x000fe20000000800 */
[----:B------:R-:W-:Y:S01]  /*0c50*/  ISETP.NE.AND P0, PT, R10, 0x2, PT ;  /* 0x000000020a00780c */ /* 0x000fe20003f05270 */
[----:B------:R-:W-:Y:S01]  /*0c60*/  UIADD3 UR6, UR6, 0x3f, URZ ;  /* 0x0000003f06067890 */ /* 0x000fe2000fffe03f */
[----:B01----:R-:W-:Y:S01]  /*0c70*/  IMAD.U32 R8, RZ, RZ, UR12 ;  /* 0x0000000cff087e24 */ /* 0x003fe2000f8e00ff */
[----:B------:R-:W-:Y:S01]  /*0c80*/  UMOV UR38, URZ ;  /* 0x0000003f00267c82 */ /* 0x000fe20008000000 */
[----:B------:R-:W-:Y:S01]  /*0c90*/  IMAD.MOV.U32 R9, RZ, RZ, RZ ;  /* 0x000000ffff097224 */ /* 0x000fe200078e00ff */
[----:B------:R-:W-:Y:S01]  /*0ca0*/  USHF.R.S32.HI UR7, URZ, 0x1f, UR6 ;  /* 0x0000001f3f077899 */ /* 0x000fe20008011406 */
[----:B------:R-:W-:Y:S01]  /*0cb0*/  UMOV UR39, URZ ;  /* 0x0000003f00277c82 */ /* 0x000fe20008000000 */
[----:B------:R-:W-:Y:S02]  /*0cc0*/  ULDC.64 UR8, c[0x0][0x650] ;  /* 0x0001940000087ab9 */ /* 0x000fe40000000a00 */
[----:B------:R-:W-:-:S04]  /*0cd0*/  ULEA.HI UR7, UR7, UR6, URZ, 0x6 ;  /* 0x0000000607077291 */ /* 0x000fc8000f8f303f */
[----:B------:R-:W-:Y:S01]  /*0ce0*/  USHF.R.S32.HI UR40, URZ, 0x6, UR7 ;  /* 0x000000063f287899 */ /* 0x000fe20008011407 */
[----:B--2---:R-:W-:-:S13]  /*0cf0*/  ISETP.NE.AND P1, PT, R2, 0x1, PT ;  /* 0x000000010200780c */ /* 0x004fda0003f25270 */
[----:B------:R-:W0:Y:S01]  /*0d00*/  @P1 LDC R19, c[0x0][0x10] ;  /* 0x00000400ff131b82 */ /* 0x000e220000000800 */
[----:B------:R-:W-:Y:S02]  /*0d10*/  @P1 IMAD.MOV.U32 R7, RZ, RZ, RZ ;  /* 0x000000ffff071224 */ /* 0x000fe400078e00ff */
[----:B------:R-:W-:-:S05]  /*0d20*/  @P1 IMAD.MOV.U32 R17, RZ, RZ, RZ ;  /* 0x000000ffff111224 */ /* 0x000fca00078e00ff */
[----:B------:R-:W1:Y:S01]  /*0d30*/  @!P1 LDC R11, c[0x0][0xc] ;  /* 0x00000300ff0b9b82 */ /* 0x000e620000000800 */
[----:B------:R-:W-:Y:S01]  /*0d40*/  ULDC UR4, c[0x0][0xc] ;  /* 0x0000030000047ab9 */ /* 0x000fe20000000800 */
[----:B------:R-:W-:Y:S02]  /*0d50*/  ULDC UR5, c[0x0][0x10] ;  /* 0x0000040000057ab9 */ /* 0x000fe40000000800 */
[----:B------:R-:W-:-:S04]  /*0d60*/  UIMAD.WIDE.U32 UR4, UR4, UR5, URZ ;  /* 0x00000005040472a5 */ /* 0x000fc8000f8e003f */
[----:B------:R-:W2:Y:S01]  /*0d70*/  LDC R2, c[0x0][0x14] ;  /* 0x00000500ff027b82 */ /* 0x000ea20000000800 */
[----:B0-----:R-:W-:-:S04]  /*0d80*/  @P1 IMAD.WIDE.U32 R18, R19, UR12, R6 ;  /* 0x0000000c13121c25 */ /* 0x001fc8000f8e0006 */
[----:B------:R-:W-:Y:S02]  /*0d90*/  @P1 IMAD.IADD R17, R19, 0x1, R17 ;  /* 0x0000000113111824 */ /* 0x000fe400078e0211 */
[----:B-1----:R-:W-:-:S04]  /*0da0*/  @!P1 IMAD.WIDE.U32 R8, R6, R11, R8 ;  /* 0x0000000b06089225 */ /* 0x002fc800078e0008 */
[----:B------:R-:W-:Y:S02]  /*0db0*/  @!P1 IMAD.MOV.U32 R18, RZ, RZ, R8 ;  /* 0x000000ffff129224 */ /* 0x000fe400078e0008 */
[----:B------:R-:W-:Y:S02]  /*0dc0*/  @!P1 IMAD.MOV.U32 R17, RZ, RZ, R9 ;  /* 0x000000ffff119224 */ /* 0x000fe400078e0009 */
[----:B--2---:R-:W-:-:S04]  /*0dd0*/  IMAD.WIDE.U32 R12, R2, UR4, RZ ;  /* 0x00000004020c7c25 */ /* 0x004fc8000f8e00ff */
[----:B------:R-:W-:Y:S01]  /*0de0*/  IMAD R23, R2, UR5, RZ ;  /* 0x0000000502177c24 */ /* 0x000fe2000f8e02ff */
[----:B------:R0:W-:Y:S03]  /*0df0*/  STL.64 [R1], R12 ;  /* 0x0000000c01007387 */ /* 0x0001e60000100a00 */
[----:B------:R-:W-:Y:S01]  /*0e00*/  IMAD.IADD R23, R13, 0x1, R23 ;  /* 0x000000010d177824 */ /* 0x000fe200078e0217 */
[----:B------:R-:W-:Y:S06]  /*0e10*/  @P0 BRA `(.L_x_11) ;  /* 0x0000000000200947 */ /* 0x000fec0003800000 */
[----:B------:R-:W-:Y:S01]  /*0e20*/  UISETP.GE.U32.AND UP0, UPT, UR40, 0x5, UPT ;  /* 0x000000052800788c */ /* 0x000fe2000bf06070 */
[----:B------:R-:W-:Y:S01]  /*0e30*/  IADD3 R18, P0, R18, R12, RZ ;  /* 0x0000000c12127210 */ /* 0x000fe20007f1e0ff */
[----:B------:R-:W-:Y:S01]  /*0e40*/  UIMAD.WIDE.U32 UR4, UR40, -0x33333333, URZ ;  /* 0xcccccccd280478a5 */ /* 0x000fe2000f8e003f */
[----:B------:R-:W-:-:S03]  /*0e50*/  UMOV UR39, URZ ;  /* 0x0000003f00277c82 */ /* 0x000fc60008000000 */
[----:B------:R-:W-:Y:S01]  /*0e60*/  USHF.R.U32.HI UR4, URZ, 0x2, UR5 ;  /* 0x000000023f047899 */ /* 0x000fe20008011605 */
[----:B------:R-:W-:-:S03]  /*0e70*/  IMAD.X R17, R23, 0x1, R17, P0 ;  /* 0x0000000117117824 */ /* 0x000fc600000e0611 */
[----:B------:R-:W-:Y:S02]  /*0e80*/  UIMAD UR38, UR4, -0x5, UR40 ;  /* 0xfffffffb042678a4 */ /* 0x000fe4000f8e0228 */
[----:B------:R-:W-:-:S12]  /*0e90*/  @UP0 ULOP3.LUT UR39, UR4, 0x1, URZ, 0xc0, !UPT ;  /* 0x0000000104270892 */ /* 0x000fd8000f8ec03f */
.L_x_11:
[----:B------:R-:W-:Y:S01]  /*0ea0*/  ISETP.GE.U32.AND P0, PT, R18, UR8, PT ;  /* 0x0000000812007c0c */ /* 0x000fe2000bf06070 */
[----:B------:R-:W-:Y:S01]  /*0eb0*/  IMAD.MOV.U32 R19, RZ, RZ, -0x1 ;  /* 0xffffffffff137424 */ /* 0x000fe200078e00ff */
[----:B------:R-:W-:Y:S01]  /*0ec0*/  PRMT R8, RZ, 0x7610, R8 ;  /* 0x00007610ff087816 */ /* 0x000fe20000000008 */
[----:B------:R-:W-:Y:S01]  /*0ed0*/  IMAD.MOV.U32 R22, RZ, RZ, -0x1 ;  /* 0xffffffffff167424 */ /* 0x000fe200078e00ff */
[----:B------:R-:W-:Y:S01]  /*0ee0*/  ISETP.GE.U32.AND.EX P0, PT, R17, UR9, PT, P0 ;  /* 0x0000000911007c0c */ /* 0x000fe2000bf06100 */
[----:B------:R-:W-:-:S12]  /*0ef0*/  IMAD.MOV.U32 R2, RZ, RZ, -0x1 ;  /* 0xffffffffff027424 */ /* 0x000fd800078e00ff */
[----:B------:R-:W-:Y:S05]  /*0f00*/  @P0 BRA `(.L_x_12) ;  /* 0x00000004002c0947 */ /* 0x000fea0003800000 */
[----:B------:R-:W1:Y:S01]  /*0f10*/  LDC.64 R26, c[0x0][0x628] ;  /* 0x00018a00ff1a7b82 */ /* 0x000e620000000a00 */
[----:B------:R-:W-:Y:S02]  /*0f20*/  IMAD.MOV.U32 R8, RZ, RZ, R18 ;  /* 0x000000ffff087224 */ /* 0x000fe400078e0012 */
[----:B------:R-:W-:-:S05]  /*0f30*/  IMAD.MOV.U32 R9, RZ, RZ, R17 ;  /* 0x000000ffff097224 */ /* 0x000fca00078e0011 */
[----:B------:R-:W2:Y:S08]  /*0f40*/  LDC R2, c[0x0][0x630] ;  /* 0x00018c00ff027b82 */ /* 0x000eb00000000800 */
[----:B------:R-:W3:Y:S01]  /*0f50*/  LDC.64 R28, c[0x0][0x620] ;  /* 0x00018800ff1c7b82 */ /* 0x000ee20000000a00 */
[----:B-1----:R-:W-:-:S04]  /*0f60*/  ISETP.NE.U32.AND P0, PT, R26, RZ, PT ;  /* 0x000000ff1a00720c */ /* 0x002fc80003f05070 */
[----:B------:R-:W-:-:S13]  /*0f70*/  ISETP.NE.AND.EX P0, PT, R27, RZ, PT, P0 ;  /* 0x000000ff1b00720c */ /* 0x000fda0003f05300 */
[----:B--23--:R-:W-:Y:S05]  /*0f80*/  @!P0 BRA `(.L_x_13) ;  /* 0x0000000000288947 */ /* 0x00cfea0003800000 */
[----:B0-----:R-:W0:Y:S02]  /*0f90*/  LDC R13, c[0x0][0x634] ;  /* 0x00018d00ff0d7b82 */ /* 0x001e240000000800 */
[----:B0-----:R-:W-:-:S05]  /*0fa0*/  IADD3 R13, P0, R18, R13, RZ ;  /* 0x0000000d120d7210 */ /* 0x001fca0007f1e0ff */
[----:B------:R-:W-:-:S04]  /*0fb0*/  IMAD.X R15, RZ, RZ, R17, P0 ;  /* 0x000000ffff0f7224 */ /* 0x000fc800000e0611 */
[----:B------:R-:W-:-:S04]  /*0fc0*/  IMAD.WIDE.U32 R8, R15, R26, RZ ;  /* 0x0000001a0f087225 */ /* 0x000fc800078e00ff */
[----:B------:R-:W-:-:S04]  /*0fd0*/  IMAD.WIDE.U32 R10, P0, R13, R27, R8 ;  /* 0x0000001b0d0a7225 */ /* 0x000fc80007800008 */
[----:B------:R-:W-:-:S04]  /*0fe0*/  IMAD.WIDE.U32 R8, R13, R26, RZ ;  /* 0x0000001a0d087225 */ /* 0x000fc800078e00ff */
[----:B------:R-:W-:Y:S01]  /*0ff0*/  IMAD.X R13, RZ, RZ, RZ, P0 ;  /* 0x000000ffff0d7224 */ /* 0x000fe200000e06ff */
[----:B------:R-:W-:Y:S01]  /*1000*/  IADD3 RZ, P0, R9, R10, RZ ;  /* 0x0000000a09ff7210 */ /* 0x000fe20007f1e0ff */
[----:B------:R-:W-:-:S04]  /*1010*/  IMAD.MOV.U32 R12, RZ, RZ, R11 ;  /* 0x000000ffff0c7224 */ /* 0x000fc800078e000b */
[----:B------:R-:W-:-:S08]  /*1020*/  IMAD.WIDE.U32.X R8, R15, R27, R12, P0 ;  /* 0x0000001b0f087225 */ /* 0x000fd000000e040c */
.L_x_13:
[----:B------:R-:W1:Y:S01]  /*1030*/  LDC.64 R32, c[0x0][0x640] ;  /* 0x00019000ff207b82 */ /* 0x000e620000000a00 */
[-C--:B------:R-:W-:Y:S01]  /*1040*/  SHF.R.U64 R30, R8, R2.reuse, R9 ;  /* 0x00000002081e7219 */ /* 0x080fe20000001209 */
[----:B------:R-:W-:Y:S01]  /*1050*/  IMAD.MOV.U32 R19, RZ, RZ, R17 ;  /* 0x000000ffff137224 */ /* 0x000fe200078e0011 */
[----:B------:R-:W-:Y:S01]  /*1060*/  SHF.R.U32.HI R2, RZ, R2, R9 ;  /* 0x00000002ff027219 */ /* 0x000fe20000011609 */
[----:B------:R-:W-:Y:S01]  /*1070*/  IMAD.MOV.U32 R26, RZ, RZ, 0x1 ;  /* 0x00000001ff1a7424 */ /* 0x000fe200078e00ff */
[----:B------:R-:W-:-:S03]  /*1080*/  IADD3 R11, P0, RZ, -R30, RZ ;  /* 0x8000001eff0b7210 */ /* 0x000fc60007f1e0ff */
[----:B------:R-:W2:Y:S02]  /*1090*/  LDC R10, c[0x0][0x618] ;  /* 0x00018600ff0a7b82 */ /* 0x000ea40000000800 */
[----:B------:R-:W-:-:S04]  /*10a0*/  IMAD.X R9, RZ, RZ, ~R2, P0 ;  /* 0x000000ffff097224 */ /* 0x000fc800000e0e02 */
[-C--:B------:R-:W-:Y:S02]  /*10b0*/  IMAD R2, R9, R28.reuse, RZ ;  /* 0x0000001c09027224 */ /* 0x080fe400078e02ff */
[----:B0-----:R-:W0:Y:S01]  /*10c0*/  LDC R13, c[0x0][0x608] ;  /* 0x00018200ff0d7b82 */ /* 0x001e220000000800 */
[----:B------:R-:W-:-:S04]  /*10d0*/  IMAD.WIDE.U32 R8, R11, R28, R18 ;  /* 0x0000001c0b087225 */ /* 0x000fc800078e0012 */
[----:B------:R-:W-:Y:S02]  /*10e0*/  IMAD R11, R11, R29, R2 ;  /* 0x0000001d0b0b7224 */ /* 0x000fe400078e0202 */
[----:B------:R-:W-:Y:S01]  /*10f0*/  IMAD.MOV.U32 R2, RZ, RZ, -0x1 ;  /* 0xffffffffff027424 */ /* 0x000fe200078e00ff */
[----:B------:R-:W3:Y:S01]  /*1100*/  LDC R31, c[0x0][0x658] ;  /* 0x00019600ff1f7b82 */ /* 0x000ee20000000800 */
[----:B------:R-:W-:Y:S01]  /*1110*/  IMAD.IADD R9, R9, 0x1, R11 ;  /* 0x0000000109097824 */ /* 0x000fe200078e020b */
[----:B-1----:R-:W-:-:S04]  /*1120*/  ISETP.NE.U32.AND P0, PT, R32, RZ, PT ;  /* 0x000000ff2000720c */ /* 0x002fc80003f05070 */
[----:B------:R-:W-:Y:S02]  /*1130*/  ISETP.NE.AND.EX P0, PT, R33, RZ, PT, P0 ;  /* 0x000000ff2100720c */ /* 0x000fe40003f05300 */
[----:B------:R-:W1:Y:S01]  /*1140*/  LDC R29, c[0x0][0x600] ;  /* 0x00018000ff1d7b82 */ /* 0x000e620000000800 */
[-CC-:B--2---:R-:W-:Y:S02]  /*1150*/  SHF.R.U64 R27, R8, R10.reuse, R9.reuse ;  /* 0x0000000a081b7219 */ /* 0x184fe40000001209 */
[----:B------:R-:W-:-:S05]  /*1160*/  SHF.R.U32.HI R8, RZ, R10, R9 ;  /* 0x0000000aff087219 */ /* 0x000fca0000011609 */
[----:B------:R-:W2:Y:S01]  /*1170*/  LDC R22, c[0x0][0x648] ;  /* 0x00019200ff167b82 */ /* 0x000ea20000000800 */
[-CC-:B0-----:R-:W-:Y:S02]  /*1180*/  SHF.R.U64 R34, R27, R13.reuse, R8.reuse ;  /* 0x0000000d1b227219 */ /* 0x181fe40000001208 */
[----:B------:R-:W-:-:S05]  /*1190*/  SHF.R.U32.HI R8, RZ, R13, R8 ;  /* 0x0000000dff087219 */ /* 0x000fca0000011608 */
[----:B------:R-:W0:Y:S01]  /*11a0*/  LDC R24, c[0x0][0x638] ;  /* 0x00018e00ff187b82 */ /* 0x000e220000000800 */
[-CC-:B---3--:R-:W-:Y:S02]  /*11b0*/  SHF.R.U64 R36, R34, R31.reuse, R8.reuse ;  /* 0x0000001f22247219 */ /* 0x188fe40000001208 */
[-C--:B------:R-:W-:Y:S02]  /*11c0*/  SHF.L.U32 R2, R2, R31.reuse, RZ ;  /* 0x0000001f02027219 */ /* 0x080fe400000006ff */
[----:B------:R-:W-:Y:S01]  /*11d0*/  SHF.R.U32.HI R9, RZ, R31, R8 ;  /* 0x0000001fff097219 */ /* 0x000fe20000011608 */
[----:B------:R-:W-:Y:S01]  /*11e0*/  IMAD.MOV.U32 R8, RZ, RZ, R36 ;  /* 0x000000ffff087224 */ /* 0x000fe200078e0024 */
[----:B------:R-:W-:Y:S01]  /*11f0*/  LOP3.LUT R15, RZ, R2, RZ, 0x33, !PT ;  /* 0x00000002ff0f7212 */ /* 0x000fe200078e33ff */
[----:B------:R-:W3:Y:S01]  /*1200*/  LDC R28, c[0x0][0x610] ;  /* 0x00018400ff1c7b82 */ /* 0x000ee20000000800 */
[----:B------:R-:W-:Y:S05]  /*1210*/  @!P0 BRA `(.L_x_14) ;  /* 0x0000000000288947 */ /* 0x000fea0003800000 */
[----:B------:R-:W4:Y:S02]  /*1220*/  LDC R13, c[0x0][0x64c] ;  /* 0x00019300ff0d7b82 */ /* 0x000f240000000800 */
[----:B----4-:R-:W-:-:S05]  /*1230*/  IADD3 R13, P0, R36, R13, RZ ;  /* 0x0000000d240d7210 */ /* 0x010fca0007f1e0ff */
        /* <DEDUP_REMOVED lines=8> */
.L_x_14:
[----:B--2---:R-:W-:Y:S01]  /*12c0*/  SHF.R.U64 R7, R8, R22, R9 ;  /* 0x0000001608077219 */ /* 0x004fe20000001209 */
[----:B-1----:R-:W-:Y:S01]  /*12d0*/  VIADD R8, R29, 0xffffffff ;  /* 0xffffffff1d087836 */ /* 0x002fe20000000000 */
[----:B------:R-:W-:Y:S01]  /*12e0*/  SHF.L.U32 R2, R26, R31, RZ ;  /* 0x0000001f1a027219 */ /* 0x000fe200000006ff */
[----:B------:R-:W-:Y:S01]  /*12f0*/  @P1 IMAD R21, R25, R20, R6 ;  /* 0x0000001419151224 */ /* 0x000fe200078e0206 */
[----:B------:R-:W-:Y:S01]  /*1300*/  LOP3.LUT R15, R34, R15, RZ, 0xc0, !PT ;  /* 0x0000000f220f7212 */ /* 0x000fe200078ec0ff */
[----:B------:R-:W-:Y:S01]  /*1310*/  IMAD.MOV R9, RZ, RZ, -R7 ;  /* 0x000000ffff097224 */ /* 0x000fe200078e0a07 */
[----:B------:R-:W-:-:S03]  /*1320*/  LOP3.LUT R8, R27, R8, RZ, 0xc0, !PT ;  /* 0x000000081b087212 */ /* 0x000fc600078ec0ff */
[----:B------:R-:W-:Y:S02]  /*1330*/  IMAD R6, R2, R7, R15 ;  /* 0x0000000702067224 */ /* 0x000fe400078e020f */
[----:B0-----:R-:W-:Y:S02]  /*1340*/  IMAD R2, R9, R24, R36 ;  /* 0x0000001809027224 */ /* 0x001fe400078e0224 */
[----:B---3--:R-:W-:Y:S02]  /*1350*/  IMAD R19, R6, R28, R21 ;  /* 0x0000001c06137224 */ /* 0x008fe400078e0215 */
[----:B------:R-:W-:Y:S02]  /*1360*/  IMAD R2, R2, R29, R8 ;  /* 0x0000001d02027224 */ /* 0x000fe400078e0208 */
[----:B------:R-:W-:-:S03]  /*1370*/  IMAD.MOV.U32 R6, RZ, RZ, 0x1 ;  /* 0x00000001ff067424 */ /* 0x000fc600078e00ff */
[----:B------:R-:W-:Y:S02]  /*1380*/  SEL R22, R2, R19, !P1 ;  /* 0x0000001302167207 */ /* 0x000fe40004800000 */
[----:B------:R-:W-:Y:S01]  /*1390*/  SEL R19, R19, R2, !P1 ;  /* 0x0000000213137207 */ /* 0x000fe20004800000 */
[----:B------:R-:W-:Y:S01]  /*13a0*/  IMAD.MOV.U32 R2, RZ, RZ, R30 ;  /* 0x000000ffff027224 */ /* 0x000fe200078e001e */
[----:B------:R-:W-:-:S07]  /*13b0*/  PRMT R8, R6, 0x7610, R8 ;  /* 0x0000761006087816 */ /* 0x000fce0000000008 */
.L_x_12:
[----:B------:R-:W-:Y:S05]  /*13c0*/  @!P2 BRA `(.L_x_15) ;  /* 0x00000000000ca947 */ /* 0x000fea0003800000 */
[----:B------:R-:W-:Y:S01]  /*13d0*/  UCGABAR_WAIT ;  /* 0x0000000000007dc7 */ /* 0x000fe20008000000 */
[----:B------:R-:W-:Y:S01]  /*13e0*/  CCTL.IVALL ;  /* 0x00000000ff00798f */ /* 0x000fe20002000000 */
[----:B------:R-:W-:Y:S05]  /*13f0*/  BRA `(.L_x_16) ;  /* 0x0000000000047947 */ /* 0x000fea0003800000 */
.L_x_15:
[----:B------:R-:W-:Y:S06]  /*1400*/  BAR.SYNC.DEFER_BLOCKING 0x0 ;  /* 0x0000000000007b1d */ /* 0x000fec0000010000 */
.L_x_16:
[----:B------:R-:W-:Y:S05]  /*1410*/  @!P3 BRA `(.L_x_17) ;  /* 0x00000090008cb947 */ /* 0x000fea0003800000 */
[----:B------:R-:W-:-:S13]  /*1420*/  ISETP.GT.U32.AND P0, PT, R35, 0x1, PT ;  /* 0x000000012300780c */ /* 0x000fda0003f04070 */
[----:B------:R-:W-:Y:S05]  /*1430*/  @P0 EXIT ;  /* 0x000000000000094d */ /* 0x000fea0003800000 */
.L_x_18:
[----:B------:R-:W-:-:S08]  /*1440*/  NOP ;  /* 0x0000000000007918 */ /* 0x000fd00000000000 */
[----:B------:R-:W1:Y:S02]  /*1450*/  USETMAXREG.TRY_ALLOC.CTAPOOL UP0, 0xe8 ;  /* 0x000000e8000079c8 */ /* 0x000e640008000600 */
[----:B-1----:R-:W-:-:S13]  /*1460*/  PLOP3.LUT P0, PT, PT, PT, UP0, 0x80, 0x0 ;  /* 0x000000000000781c */ /* 0x002fda0003f0f008 */
[----:B------:R-:W-:Y:S05]  /*1470*/  @!P0 BRA `(.L_x_18) ;  /* 0xfffffffc00f08947 */ /* 0x000fea000383ffff */
[----:B------:R-:W-:-:S13]  /*1480*/  LOP3.LUT P0, RZ, R8, 0xff, RZ, 0xc0, !PT ;  /* 0x000000ff08ff7812 */ /* 0x000fda000780c0ff */
[----:B------:R-:W-:Y:S05]  /*1490*/  @!P0 EXIT ;  /* 0x000000000000894d */ /* 0x000fea0003800000 */
[----:B------:R-:W1:Y:S01]  /*14a0*/  S2UR UR4, SR_CgaCtaId ;  /* 0x00000000000479c3 */ /* 0x000e620000008800 */
[----:B------:R-:W-:Y:S01]  /*14b0*/  VIADD R14, R14, 0xffffffff ;  /* 0xffffffff0e0e7836 */ /* 0x000fe20000000000 */
[CC--:B------:R-:W-:Y:S01]  /*14c0*/  LEA.HI R4, R0.reuse, R3.reuse, RZ, 0x2 ;  /* 0x0000000300047211 */ /* 0x0c0fe200078f10ff */
[----:B------:R-:W-:Y:S01]  /*14d0*/  UMOV UR41, 0x400 ;  /* 0x0000040000297882 */ /* 0x000fe20000000000 */
[----:B------:R-:W-:Y:S01]  /*14e0*/  LEA.HI R0, R0, R3, RZ, 0x5 ;  /* 0x0000000300007211 */ /* 0x000fe200078f28ff */
[----:B------:R-:W-:Y:S01]  /*14f0*/  UISETP.LT.AND UP0, UPT, UR40, 0x1, UPT ;  /* 0x000000012800788c */ /* 0x000fe2000bf01270 */
[----:B------:R-:W-:Y:S01]  /*1500*/  R2UR UR42, R14 ;  /* 0x000000000e2a72ca */ /* 0x000fe200000e0000 */
[----:B------:R-:W-:Y:S01]  /*1510*/  USHF.L.U32 UR44, UR40, 0x1, URZ ;  /* 0x00000001282c7899 */ /* 0x000fe2000800063f */
[--C-:B------:R-:W-:Y:S01]  /*1520*/  SHF.R.S32.HI R156, RZ, 0x2, R4.reuse ;  /* 0x00000002ff9c7819 */ /* 0x100fe20000011404 */
[----:B------:R-:W-:Y:S01]  /*1530*/  USEL UR43, UR40, 0x1, UP0 ;  /* 0x00000001282b7887 */ /* 0x000fe20008000000 */
[----:B------:R-:W-:-:S02]  /*1540*/  SHF.R.S32.HI R5, RZ, 0x1f, R4 ;  /* 0x0000001fff057819 */ /* 0x000fc40000011404 */
[----:B------:R-:W-:Y:S01]  /*1550*/  LOP3.LUT R158, R4, 0xfffffffc, RZ, 0xc0, !PT ;  /* 0xfffffffc049e7812 */ /* 0x000fe200078ec0ff */
[----:B------:R-:W-:Y:S01]  /*1560*/  UIADD3 UR43, -UR43, UR40, URZ ;  /* 0x000000282b2b7290 */ /* 0x000fe2000fffe13f */
[----:B------:R-:W-:Y:S02]  /*1570*/  LEA.HI R5, R5, R156, RZ, 0x3 ;  /* 0x0000009c05057211 */ /* 0x000fe400078f18ff */
[----:B------:R-:W-:Y:S01]  /*1580*/  ISETP.NE.AND P0, PT, R14, RZ, PT ;  /* 0x000000ff0e00720c */ /* 0x000fe20003f05270 */
[----:B------:R-:W-:Y:S01]  /*1590*/  IMAD.IADD R158, R3, 0x1, -R158 ;  /* 0x00000001039e7824 */ /* 0x000fe200078e0a9e */
[----:B------:R-:W-:Y:S01]  /*15a0*/  LOP3.LUT R5, R5, 0xfffffff8, RZ, 0xc0, !PT ;  /* 0xfffffff805057812 */ /* 0x000fe200078ec0ff */
[----:B------:R-:W-:Y:S01]  /*15b0*/  USHF.L.U32 UR42, UR42, 0x3, URZ ;  /* 0x000000032a2a7899 */ /* 0x000fe2000800063f */
[----:B------:R-:W-:Y:S02]  /*15c0*/  LOP3.LUT R174, R16, 0x1, RZ, 0xfc, !PT ;  /* 0x0000000110ae7812 */ /* 0x000fe400078efcff */
[----:B------:R-:W-:Y:S01]  /*15d0*/  SEL R175, RZ, 0x1, P0 ;  /* 0x00000001ffaf7807 */ /* 0x000fe20000000000 */
[----:B------:R-:W-:Y:S01]  /*15e0*/  IMAD.IADD R156, R156, 0x1, -R5 ;  /* 0x000000019c9c7824 */ /* 0x000fe200078e0a05 */
[----:B-1----:R-:W-:Y:S01]  /*15f0*/  ULEA UR41, UR4, UR41, 0x18 ;  /* 0x0000002904297291 */ /* 0x002fe2000f8ec03f */
[----:B------:R-:W-:Y:S01]  /*1600*/  SHF.R.S32.HI R5, RZ, 0x5, R0 ;  /* 0x00000005ff057819 */ /* 0x000fe20000011400 */
[----:B------:R-:W-:Y:S01]  /*1610*/  IMAD.U32 R160, RZ, RZ, UR42 ;  /* 0x0000002affa07e24 */ /* 0x000fe2000f8e00ff */
[----:B------:R-:W-:Y:S01]  /*1620*/  ULDC UR4, c[0x0][0x284] ;  /* 0x0000a10000047ab9 */ /* 0x000fe20000000800 */
[----:B------:R-:W-:Y:S01]  /*1630*/  UIADD3 UR45, UR41, 0x60, URZ ;  /* 0x00000060292d7890 */ /* 0x000fe2000fffe03f */
[--C-:B------:R-:W-:Y:S01]  /*1640*/  SHF.R.S32.HI R157, RZ, 0x1f, R156.reuse ;  /* 0x0000001fff9d7819 */ /* 0x100fe2000001149c */
[----:B------:R-:W-:Y:S01]  /*1650*/  IMAD R163, R5, -0x10, -R156 ;  /* 0xfffffff005a37824 */ /* 0x000fe200078e0a9c */
[----:B------:R-:W-:-:S02]  /*1660*/  LOP3.LUT R162, R160, 0x8, RZ, 0xc0, !PT ;  /* 0x00000008a0a27812 */ /* 0x000fc400078ec0ff */
[----:B------:R-:W-:Y:S01]  /*1670*/  LOP3.LUT R160, R160, 0x8, RZ, 0xc, !PT ;  /* 0x00000008a0a07812 */ /* 0x000fe200078e0cff */
[----:B------:R-:W-:Y:S01]  /*1680*/  IMAD.U32 R159, RZ, RZ, UR45 ;  /* 0x0000002dff9f7e24 */ /* 0x000fe2000f8e00ff */
[----:B------:R-:W-:Y:S01]  /*1690*/  LOP3.LUT R162, R162, 0x18, RZ, 0x3c, !PT ;  /* 0x00000018a2a27812 */ /* 0x000fe200078e3cff */
[----:B------:R-:W-:-:S04]  /*16a0*/  IMAD.WIDE R156, R5, 0x10, R156 ;  /* 0x00000010059c7825 */ /* 0x000fc800078e029c */
[----:B------:R-:W-:Y:S02]  /*16b0*/  VIADD R161, R159, UR42 ;  /* 0x0000002a9fa17c36 */ /* 0x000fe40008000000 */
[----:B------:R-:W-:-:S07]  /*16c0*/  VIADD R163, R163, UR4 ;  /* 0x00000004a3a37c36 */ /* 0x000fce0008000000 */
.L_x_294:
[----:B------:R-:W-:Y:S01]  /*16d0*/  SHF.L.U32 R0, R175, 0x1f, RZ ;  /* 0x0000001faf007819 */ /* 0x000fe200000006ff */
[----:B------:R-:W-:Y:S02]  /*16e0*/  ULDC UR4, c[0x0][0x28c] ;  /* 0x0000a30000047ab9 */ /* 0x000fe40000000800 */
[----:B------:R-:W-:Y:S01]  /*16f0*/  ISETP.LT.AND P1, PT, RZ, UR4, PT ;  /* 0x00000004ff007c0c */ /* 0x000fe2000bf21270 */
[----:B------:R-:W1:Y:S02]  /*1700*/  SYNCS.PHASECHK.TRANS64.TRYWAIT P0, [R159+UR42], R0 ;  /* 0x000000009f0075a7 */ /* 0x000e64000800016a */
[----:B-1-34-:R-:W-:Y:S10]  /*1710*/  @!P0 BRA `(.L_x_19) ;  /* 0x000000a000588947 */ /* 0x01aff40003800000 */
.L_x_317:
[----:B------:R-:W-:Y:S05]  /*1720*/  @P1 BRA `(.L_x_20) ;  /* 0x0000000000401947 */ /* 0x000fea0003800000 */
[----:B-1----:R-:W-:Y:S01]  /*1730*/  MOV R0, 0x0 ;  /* 0x0000000000007802 */ /* 0x002fe20000000f00 */
[----:B------:R-:W-:Y:S01]  /*1740*/  ULDC.64 UR4, c[0x4][0x68] ;  /* 0x01001a0000047ab9 */ /* 0x000fe20000000a00 */
[----:B------:R-:W-:Y:S01]  /*1750*/  ULDC.64 UR6, c[0x4][0x8] ;  /* 0x0100020000067ab9 */ /* 0x000fe20000000a00 */
[----:B------:R-:W-:Y:S01]  /*1760*/  IMAD.U32 R4, RZ, RZ, UR4 ;  /* 0x00000004ff047e24 */ /* 0x000fe2000f8e00ff */
[----:B------:R1:W2:Y:S01]  /*1770*/  LDC.64 R14, c[0x4][R0] ;  /* 0x01000000000e7b82 */ /* 0x0002a20000000a00 */
[----:B------:R-:W-:Y:S01]  /*1780*/  IMAD.U32 R5, RZ, RZ, UR5 ;  /* 0x00000005ff057e24 */ /* 0x000fe2000f8e00ff */
[----:B------:R-:W-:Y:S01]  /*1790*/  ULDC.64 UR4, c[0x4][0x70] ;  /* 0x01001c0000047ab9 */ /* 0x000fe20000000a00 */
[----:B------:R-:W-:Y:S02]  /*17a0*/  IMAD.U32 R10, RZ, RZ, UR6 ;  /* 0x00000006ff0a7e24 */ /* 0x000fe4000f8e00ff */
[----:B------:R-:W-:Y:S02]  /*17b0*/  IMAD.U32 R6, RZ, RZ, UR4 ;  /* 0x00000004ff067e24 */ /* 0x000fe4000f8e00ff */
[----:B------:R-:W-:-:S02]  /*17c0*/  IMAD.U32 R7, RZ, RZ, UR5 ;  /* 0x00000005ff077e24 */ /* 0x000fc4000f8e00ff */
[----:B------:R-:W-:Y:S02]  /*17d0*/  IMAD.U32 R11, RZ, RZ, UR7 ;  /* 0x00000007ff0b7e24 */ /* 0x000fe4000f8e00ff */
[----:B------:R-:W-:Y:S02]  /*17e0*/  IMAD.MOV.U32 R8, RZ, RZ, 0x1e1 ;  /* 0x000001e1ff087424 */ /* 0x000fe400078e00ff */
[----:B0-----:R-:W-:Y:S02]  /*17f0*/  IMAD.MOV.U32 R12, RZ, RZ, 0x1 ;  /* 0x00000001ff0c7424 */ /* 0x001fe400078e00ff */
[----:B-1----:R-:W-:-:S07]  /*1800*/  IMAD.MOV.U32 R13, RZ, RZ, RZ ;  /* 0x000000ffff0d7224 */ /* 0x002fce00078e00ff */
[----:B------:R-:W-:-:S07]  /*1810*/  LEPC R20, `(.L_x_20) ;  /* 0x000000001014794e */ /* 0x000fce0000000000 */
[----:B--2--5:R-:W-:Y:S05]  /*1820*/  CALL.ABS.NOINC R14 ;  /* 0x000000000e007343 */ /* 0x024fea0003c00000 */
.L_x_20:
[----:B------:R-:W-:-:S13]  /*1830*/  ISETP.NE.AND P0, PT, R174, 0x3, PT ;  /* 0x00000003ae00780c */ /* 0x000fda0003f05270 */
[----:B------:R-:W-:Y:S05]  /*1840*/  @!P0 BRA `(.L_x_21) ;  /* 0x0000000000048947 */ /* 0x000fea0003800000 */
[----:B------:R-:W-:Y:S01]  /*1850*/  BPT.TRAP 0x1 ;  /* 0x000000040000795c */ /* 0x000fe20000300000 */
.L_x_21:
[----:B------:R-:W-:Y:S02]  /*1860*/  IMAD.U32 R3, RZ, RZ, UR38 ;  /* 0x00000026ff037e24 */ /* 0x000fe4000f8e00ff */
[----:B-1----:R-:W-:-:S03]  /*1870*/  IMAD.U32 R0, RZ, RZ, UR39 ;  /* 0x00000027ff007e24 */ /* 0x002fc6000f8e00ff */
[----:B------:R-:W-:Y:S02]  /*1880*/  LEA R3, R3, UR41, 0x3 ;  /* 0x0000002903037c11 */ /* 0x000fe4000f8e18ff */
[----:B------:R-:W-:-:S04]  /*1890*/  SHF.L.U32 R0, R0, 0x1f, RZ ;  /* 0x0000001f00007819 */ /* 0x000fc800000006ff */
[----:B------:R1:W2:Y:S01]  /*18a0*/  SYNCS.PHASECHK.TRANS64.TRYWAIT P1, [R3+URZ], R0 ;  /* 0x00000000030075a7 */ /* 0x0002a2000802017f */
[----:B------:R-:W-:Y:S05]  /*18b0*/  @!P0 BRA `(.L_x_22) ;  /* 0x0000000000048947 */ /* 0x000fea0003800000 */
[----:B------:R-:W-:Y:S01]  /*18c0*/  BPT.TRAP 0x1 ;  /* 0x000000040000795c */ /* 0x000fe20000300000 */
.L_x_22:
[----:B------:R-:W-:-:S05]  /*18d0*/  IMAD.U32 R4, RZ, RZ, UR43 ;  /* 0x0000002bff047e24 */ /* 0x000fca000f8e00ff */
[----:B------:R-:W-:Y:S01]  /*18e0*/  ISETP.GE.AND P2, PT, R4, 0x1, PT ;  /* 0x000000010400780c */ /* 0x000fe20003f46270 */
[----:B--2---:R-:W-:-:S12]  /*18f0*/  @P1 BRA `(.L_x_23) ;  /* 0x0000000000081947 */ /* 0x004fd80003800000 */
[----:B------:R-:W2:Y:S02]  /*1900*/  SYNCS.PHASECHK.TRANS64.TRYWAIT P1, [R3+URZ], R0 ;  /* 0x00000000030075a7 */ /* 0x000ea4000802017f */
[----:B--2---:R-:W-:Y:S05]  /*1910*/  @!P1 BRA `(.L_x_24) ;  /* 0x0000009c00ec9947 */ /* 0x004fea0003800000 */
.L_x_23:
[----:B------:R-:W-:Y:S05]  /*1920*/  WARPSYNC.ALL ;  /* 0x0000000000007948 */ /* 0x000fea0003800000 */
[----:B------:R-:W-:Y:S01]  /*1930*/  UIADD3 UR4, UR41, 0x180, URZ ;  /* 0x0000018029047890 */ /* 0x000fe2000fffe03f */
[----:B------:R-:W-:Y:S01]  /*1940*/  WARPGROUP.ARRIVE ;  /* 0x00000000000079c5 */ /* 0x000fe20000000000 */
[----:B------:R-:W-:Y:S02]  /*1950*/  UIADD3 UR5, UR41, 0xa180, URZ ;  /* 0x0000a18029057890 */ /* 0x000fe4000fffe03f */
[----:B------:R-:W-:Y:S02]  /*1960*/  USHF.R.U32.HI UR4, URZ, 0x4, UR4 ;  /* 0x000000043f047899 */ /* 0x000fe40008011604 */
[----:B------:R-:W-:-:S02]  /*1970*/  USHF.R.U32.HI UR5, URZ, 0x4, UR5 ;  /* 0x000000043f057899 */ /* 0x000fc40008011605 */
[----:B------:R-:W-:Y:S02]  /*1980*/  ULOP3.LUT UR4, UR4, 0x3fff, URZ, 0xc0, !UPT ;  /* 0x00003fff04047892 */ /* 0x000fe4000f8ec03f */
[----:B------:R-:W-:Y:S02]  /*1990*/  ULOP3.LUT UR5, UR5, 0x3fff, URZ, 0xc0, !UPT ;  /* 0x00003fff05057892 */ /* 0x000fe4000f8ec03f */
[----:B------:R-:W-:Y:S02]  /*19a0*/  ULOP3.LUT UR8, UR4, 0x10000, URZ, 0xfc, !UPT ;  /* 0x0001000004087892 */ /* 0x000fe4000f8efc3f */
[----:B------:R-:W-:Y:S02]  /*19b0*/  ULOP3.LUT UR9, UR5, 0x10000, URZ, 0xfc, !UPT ;  /* 0x0001000005097892 */ /* 0x000fe4000f8efc3f */
[----:B------:R-:W-:Y:S02]  /*19c0*/  ULEA UR10, UR38, UR8, 0x9 ;  /* 0x00000008260a7291 */ /* 0x000fe4000f8e483f */
[----:B------:R-:W-:Y:S01]  /*19d0*/  ULEA UR11, UR38, UR9, 0xb ;  /* 0x00000009260b7291 */ /* 0x000fe2000f8e583f */
[----:B------:R-:W-:Y:S01]  /*19e0*/  UMOV UR5, 0x40000040 ;  /* 0x4000004000057882 */ /* 0x000fe20000000000 */
[----:B------:R-:W-:-:S03]  /*19f0*/  UMOV UR7, 0x40000040 ;  /* 0x4000004000077882 */ /* 0x000fc60000000000 */
[----:B------:R-:W-:Y:S02]  /*1a00*/  UMOV UR4, UR10 ;  /* 0x0000000a00047c82 */ /* 0x000fe40008000000 */
[----:B------:R-:W-:Y:S02]  /*1a10*/  UMOV UR6, UR11 ;  /* 0x0000000b00067c82 */ /* 0x000fe40008000000 */
[----:B------:R-:W-:Y:S01]  /*1a20*/  HGMMA.64x256x16.F32 R24, gdesc[UR4], RZ, !UPT, gsb0 ;  /* 0x03e00000041879f0 */ /* 0x000fe2000c0008ff */
[----:B------:R-:W-:Y:S02]  /*1a30*/  UIADD3 UR4, UR10, 0x2, URZ ;  /* 0x000000020a047890 */ /* 0x000fe4000fffe03f */
[----:B------:R-:W-:Y:S01]  /*1a40*/  UIADD3 UR6, UR11, 0x2, URZ ;  /* 0x000000020b067890 */ /* 0x000fe2000fffe03f */
[----:B------:R-:W-:Y:S01]  /*1a50*/  UMOV UR5, 0x40000040 ;  /* 0x4000004000057882 */ /* 0x000fe20000000000 */
[----:B------:R-:W-:Y:S01]  /*1a60*/  UMOV UR7, 0x40000040 ;  /* 0x4000004000077882 */ /* 0x000fe20000000000 */
[----:B------:R-:W-:-:S02]  /*1a70*/  WARPGROUP.DEPBAR.LE gsb0, 0x0 ;  /* 0x00008000000079c5 */ /* 0x000fc40000010000 */
[----:B------:R-:W-:-:S15]  /*1a80*/  WARPGROUP.ARRIVE ;  /* 0x00000000000079c5 */ /* 0x000fde0000000000 */
[----:B------:R-:W-:-:S05]  /*1a90*/  NOP ;  /* 0x0000000000007918 */ /* 0x000fca0000000000 */
[----:B------:R-:W-:Y:S01]  /*1aa0*/  HGMMA.64x256x16.F32 R24, gdesc[UR4], R24, gsb0 ;  /* 0x03e00000041879f0 */ /* 0x000fe20008000818 */
[----:B------:R-:W-:Y:S02]  /*1ab0*/  UIADD3 UR4, UR10, 0x4, URZ ;  /* 0x000000040a047890 */ /* 0x000fe4000fffe03f */
[----:B------:R-:W-:Y:S01]  /*1ac0*/  UIADD3 UR6, UR11, 0x4, URZ ;  /* 0x000000040b067890 */ /* 0x000fe2000fffe03f */
[----:B------:R-:W-:Y:S01]  /*1ad0*/  UMOV UR5, 0x40000040 ;  /* 0x4000004000057882 */ /* 0x000fe20000000000 */
[----:B------:R-:W-:Y:S01]  /*1ae0*/  UMOV UR7, 0x40000040 ;  /* 0x4000004000077882 */ /* 0x000fe20000000000 */
[----:B------:R-:W-:Y:S02]  /*1af0*/  WARPGROUP.DEPBAR.LE gsb0, 0x0 ;  /* 0x00008000000079c5 */ /* 0x000fe40000010000 */
        /* <DEDUP_REMOVED lines=10> */
[----:B------:R-:W-:Y:S03]  /*1ba0*/  HGMMA.64x256x16.F32 R24, gdesc[UR4], R24, gsb0 ;  /* 0x03e00000041879f0 */ /* 0x000fe60008000818 */
[----:B------:R-:W-:Y:S02]  /*1bb0*/  WARPGROUP.DEPBAR.LE gsb0, 0x0 ;  /* 0x00008000000079c5 */ /* 0x000fe40000010000 */
[----:B------:R-:W-:Y:S05]  /*1bc0*/  @!P2 BRA `(.L_x_25) ;  /* 0x000000040020a947 */ /* 0x000fea0003800000 */
[----:B------:R-:W-:Y:S01]  /*1bd0*/  UIADD3 UR4, UR38, 0x1, URZ ;  /* 0x0000000126047890 */ /* 0x000fe2000fffe03f */
[----:B-12---:R-:W-:Y:S02]  /*1be0*/  IMAD.U32 R0, RZ, RZ, UR43 ;  /* 0x0000002bff007e24 */ /* 0x006fe4000f8e00ff */
[----:B------:R-:W-:Y:S01]  /*1bf0*/  IMAD.U32 R3, RZ, RZ, UR38 ;  /* 0x00000026ff037e24 */ /* 0x000fe2000f8e00ff */
[----:B------:R-:W-:-:S04]  /*1c00*/  UISETP.NE.AND UP0, UPT, UR4, 0x5, UPT ;  /* 0x000000050400788c */ /* 0x000fc8000bf05270 */
[----:B------:R-:W-:Y:S02]  /*1c10*/  USEL UR5, URZ, 0x1, UP0 ;  /* 0x000000013f057887 */ /* 0x000fe40008000000 */
[----:B------:R-:W-:Y:S02]  /*1c20*/  USEL UR10, UR4, URZ, UP0 ;  /* 0x0000003f040a7287 */ /* 0x000fe40008000000 */
[----:B------:R-:W-:-:S06]  /*1c30*/  ULOP3.LUT UR5, UR39, UR5, URZ, 0x3c, !UPT ;  /* 0x0000000527057292 */ /* 0x000fcc000f8e3c3f */
[----:B------:R-:W-:-:S07]  /*1c40*/  IMAD.U32 R6, RZ, RZ, UR5 ;  /* 0x00000005ff067e24 */ /* 0x000fce000f8e00ff */
.L_x_32:
[----:B------:R-:W-:Y:S05]  /*1c50*/  @!P0 BRA `(.L_x_26) ;  /* 0x0000000000048947 */ /* 0x000fea0003800000 */
[----:B------:R-:W-:Y:S01]  /*1c60*/  BPT.TRAP 0x1 ;  /* 0x000000040000795c */ /* 0x000fe20000300000 */
.L_x_26:
[----:B------:R-:W-:Y:S01]  /*1c70*/  ULEA UR4, UR10, UR41, 0x3 ;  /* 0x000000290a047291 */ /* 0x000fe2000f8e183f */
[----:B------:R-:W-:-:S08]  /*1c80*/  SHF.L.U32 R4, R6, 0x1f, RZ ;  /* 0x0000001f06047819 */ /* 0x000fd000000006ff */
[----:B------:R1:W2:Y:S01]  /*1c90*/  SYNCS.PHASECHK.TRANS64.TRYWAIT P1, [UR4], R4 ;  /* 0x00000004ff0075a7 */ /* 0x0002a20008020144 */
[----:B------:R-:W-:Y:S05]  /*1ca0*/  @!P0 BRA `(.L_x_27) ;  /* 0x0000000000048947 */ /* 0x000fea0003800000 */
[----:B------:R-:W-:Y:S01]  /*1cb0*/  BPT.TRAP 0x1 ;  /* 0x000000040000795c */ /* 0x000fe20000300000 */
.L_x_27:
[----:B--2---:R-:W-:Y:S05]  /*1cc0*/  @P1 BRA `(.L_x_28) ;  /* 0x0000000000081947 */ /* 0x004fea0003800000 */
[----:B------:R-:W2:Y:S02]  /*1cd0*/  SYNCS.PHASECHK.TRANS64.TRYWAIT P1, [UR4], R4 ;  /* 0x00000004ff0075a7 */ /* 0x000ea40008020144 */
[----:B--2---:R-:W-:Y:S05]  /*1ce0*/  @!P1 BRA `(.L_x_29) ;  /* 0x0000009c000c9947 */ /* 0x004fea0003800000 */
.L_x_28:
[----:B------:R-:W-:Y:S01]  /*1cf0*/  ULEA UR11, UR10, UR8, 0x9 ;  /* 0x000000080a0b7291 */ /* 0x000fe2000f8e483f */
[----:B------:R-:W-:Y:S01]  /*1d00*/  WARPGROUP.ARRIVE ;  /* 0x00000000000079c5 */ /* 0x000fe20000000000 */
[----:B------:R-:W-:Y:S01]  /*1d10*/  ULEA UR12, UR10, UR9, 0xb ;  /* 0x000000090a0c7291 */ /* 0x000fe2000f8e583f */
[----:B------:R-:W-:Y:S01]  /*1d20*/  UMOV UR5, 0x40000040 ;  /* 0x4000004000057882 */ /* 0x000fe20000000000 */
[----:B------:R-:W-:-:S03]  /*1d30*/  UMOV UR7, 0x40000040 ;  /* 0x4000004000077882 */ /* 0x000fc60000000000 */
[----:B------:R-:W-:Y:S02]  /*1d40*/  UMOV UR4, UR11 ;  /* 0x0000000b00047c82 */ /* 0x000fe40008000000 */
[----:B------:R-:W-:Y:S02]  /*1d50*/  UMOV UR6, UR12 ;  /* 0x0000000c00067c82 */ /* 0x000fe40008000000 */
[----:B------:R-:W-:Y:S01]  /*1d60*/  HGMMA.64x256x16.F32 R24, gdesc[UR4], R24, gsb0 ;  /* 0x03e00000041879f0 */ /* 0x000fe20008000818 */
        /* <DEDUP_REMOVED lines=26> */
[----:B------:R-:W-:Y:S01]  /*1f10*/  BPT.TRAP 0x1 ;  /* 0x000000040000795c */ /* 0x000fe20000300000 */
.L_x_30:
[----:B------:R-:W-:-:S13]  /*1f20*/  ISETP.NE.AND P1, PT, R153, RZ, PT ;  /* 0x000000ff9900720c */ /* 0x000fda0003f25270 */
[----:B-12---:R-:W-:-:S05]  /*1f30*/  @P1 LEA R4, R3, UR41, 0x3 ;  /* 0x0000002903041c11 */ /* 0x006fca000f8e18ff */
[----:B------:R-:W-:-:S05]  /*1f40*/  @P1 VIADD R5, R4, 0x28 ;  /* 0x0000002804051836 */ /* 0x000fca0000000000 */
[----:B------:R-:W-:-:S04]  /*1f50*/  @P1 PRMT R5, R152, 0x654, R5 ;  /* 0x0000065498051816 */ /* 0x000fc80000000005 */
[----:B------:R1:W-:Y:S01]  /*1f60*/  @P1 SYNCS.ARRIVE.TRANS64.RED.A1T0 RZ, [R5+URZ], RZ ;  /* 0x000000ff05ff19a7 */ /* 0x0003e2000810043f */
[----:B------:R-:W-:-:S13]  /*1f70*/  ISETP.GT.U32.AND P1, PT, R16, 0x1, PT ;  /* 0x000000011000780c */ /* 0x000fda0003f24070 */
[----:B-1----:R-:W-:Y:S05]  /*1f80*/  @P1 BRA `(.L_x_31) ;  /* 0x0000000000041947 */ /* 0x002fea0003800000 */
[----:B------:R-:W-:Y:S01]  /*1f90*/  BPT.TRAP 0x1 ;  /* 0x000000040000795c */ /* 0x000fe20000300000 */
.L_x_31:
[----:B------:R-:W-:Y:S01]  /*1fa0*/  UIADD3 UR10, UR10, 0x1, URZ ;  /* 0x000000010a0a7890 */ /* 0x000fe2000fffe03f */
[C---:B------:R-:W-:Y:S01]  /*1fb0*/  ISETP.GT.AND P2, PT, R0.reuse, 0x1, PT ;  /* 0x000000010000780c */ /* 0x040fe20003f44270 */
[----:B------:R-:W-:Y:S02]  /*1fc0*/  VIADD R3, R3, 0x1 ;  /* 0x0000000103037836 */ /* 0x000fe40000000000 */
[----:B------:R-:W-:Y:S01]  /*1fd0*/  UISETP.NE.AND UP0, UPT, UR10, 0x5, UPT ;  /* 0x000000050a00788c */ /* 0x000fe2000bf05270 */
[----:B------:R-:W-:Y:S02]  /*1fe0*/  VIADD R0, R0, 0xffffffff ;  /* 0xffffffff00007836 */ /* 0x000fe40000000000 */
[C---:B------:R-:W-:Y:S01]  /*1ff0*/  ISETP.NE.AND P1, PT, R3.reuse, 0x5, PT ;  /* 0x000000050300780c */ /* 0x040fe20003f25270 */
[----:B------:R-:W-:Y:S02]  /*2000*/  USEL UR4, URZ, 0x1, UP0 ;  /* 0x000000013f047887 */ /* 0x000fe40008000000 */
[----:B------:R-:W-:Y:S01]  /*2010*/  USEL UR10, UR10, URZ, UP0 ;  /* 0x0000003f0a0a7287 */ /* 0x000fe20008000000 */
[----:B------:R-:W-:-:S03]  /*2020*/  SEL R3, R3, RZ, P1 ;  /* 0x000000ff03037207 */ /* 0x000fc60000800000 */
[----:B------:R-:W-:Y:S01]  /*2030*/  LOP3.LUT R6, R6, UR4, RZ, 0x3c, !PT ;  /* 0x0000000406067c12 */ /* 0x000fe2000f8e3cff */
[----:B------:R-:W-:Y:S07]  /*2040*/  @P2 BRA `(.L_x_32) ;  /* 0xfffffffc00002947 */ /* 0x000fee000383ffff */
.L_x_25:
[----:B-12---:R-:W1:Y:S01]  /*2050*/  LDC R0, c[0x0][0x28c] ;  /* 0x0000a300ff007b82 */ /* 0x006e620000000800 */
[----:B------:R2:W-:Y:S01]  /*2060*/  SYNCS.ARRIVE.TRANS64.A1T0 RZ, [R160+UR45], RZ ;  /* 0x000000ffa0ff79a7 */ /* 0x0005e2000810002d */
[----:B-1----:R-:W-:-:S13]  /*2070*/  ISETP.GE.AND P1, PT, R0, 0x1, PT ;  /* 0x000000010000780c */ /* 0x002fda0003f26270 */
[----:B--2---:R-:W-:Y:S05]  /*2080*/  @!P1 BRA `(.L_x_33) ;  /* 0x0000000000449947 */ /* 0x004fea0003800000 */
[----:B------:R-:W-:Y:S05]  /*2090*/  @!P0 BRA `(.L_x_34) ;  /* 0x0000000000048947 */ /* 0x000fea0003800000 */
[----:B------:R-:W-:Y:S01]  /*20a0*/  BPT.TRAP 0x1 ;  /* 0x000000040000795c */ /* 0x000fe20000300000 */
.L_x_34:
[----:B------:R-:W-:-:S13]  /*20b0*/  ISETP.NE.AND P0, PT, R153, RZ, PT ;  /* 0x000000ff9900720c */ /* 0x000fda0003f05270 */
[----:B------:R-:W-:-:S05]  /*20c0*/  VOTEU.ANY UP0, P0 ;  /* 0x00000000003f7886 */ /* 0x000fca0000000100 */
[----:B------:R-:W-:-:S06]  /*20d0*/  @UP0 UIADD3 UR4, UR43, UR38, URZ ;  /* 0x000000262b040290 */ /* 0x000fcc000fffe03f */
[----:B------:R-:W-:Y:S02]  /*20e0*/  IMAD.U32 R4, RZ, RZ, UR4 ;  /* 0x00000004ff047e24 */ /* 0x000fe4000f8e00ff */
[----:B------:R-:W-:Y:S02]  /*20f0*/  IMAD.U32 R3, RZ, RZ, UR4 ;  /* 0x00000004ff037e24 */ /* 0x000fe4000f8e00ff */
[----:B------:R-:W-:-:S05]  /*2100*/  @P0 IMAD.WIDE.U32 R4, R4, -0x33333333, RZ ;  /* 0xcccccccd04040825 */ /* 0x000fca00078e00ff */
[----:B------:R-:W-:-:S05]  /*2110*/  @P0 SHF.R.U32.HI R0, RZ, 0x2, R5 ;  /* 0x00000002ff000819 */ /* 0x000fca0000011605 */
[----:B------:R-:W-:-:S05]  /*2120*/  @P0 IMAD R0, R0, -0x5, R3 ;  /* 0xfffffffb00000824 */ /* 0x000fca00078e0203 */
[----:B------:R-:W-:-:S05]  /*2130*/  @P0 LEA R0, R0, UR41, 0x3 ;  /* 0x0000002900000c11 */ /* 0x000fca000f8e18ff */
[----:B------:R-:W-:-:S05]  /*2140*/  @P0 VIADD R3, R0, 0x28 ;  /* 0x0000002800030836 */ /* 0x000fca0000000000 */
[----:B------:R-:W-:-:S04]  /*2150*/  @P0 PRMT R3, R152, 0x654, R3 ;  /* 0x0000065498030816 */ /* 0x000fc80000000003 */
[----:B------:R1:W-:Y:S01]  /*2160*/  @P0 SYNCS.ARRIVE.TRANS64.RED.A1T0 RZ, [R3+URZ], RZ ;  /* 0x000000ff03ff09a7 */ /* 0x0003e2000810043f */
[----:B------:R-:W-:-:S13]  /*2170*/  ISETP.GT.U32.AND P0, PT, R16, 0x1, PT ;  /* 0x000000011000780c */ /* 0x000fda0003f04070 */
[----:B-1----:R-:W-:Y:S05]  /*2180*/  @P0 BRA `(.L_x_33) ;  /* 0x0000000000040947 */ /* 0x002fea0003800000 */
[----:B------:R-:W-:Y:S01]  /*2190*/  BPT.TRAP 0x1 ;  /* 0x000000040000795c */ /* 0x000fe20000300000 */
.L_x_33:
[----:B------:R-:W-:Y:S01]  /*21a0*/  SHF.L.U32 R0, R175, 0x1f, RZ ;  /* 0x0000001faf007819 */ /* 0x000fe200000006ff */
[----:B------:R-:W-:Y:S01]  /*21b0*/  UIADD3 UR38, UR44, UR38, URZ ;  /* 0x000000262c267290 */ /* 0x000fe2000fffe03f */
[----:B------:R-:W1:Y:S01]  /*21c0*/  LDC R15, c[0x0][0x288] ;  /* 0x0000a200ff0f7b82 */ /* 0x000e620000000800 */
[----:B------:R-:W-:Y:S01]  /*21d0*/  UISETP.GE.U32.AND UP1, UPT, UR44, 0x5, UPT ;  /* 0x000000052c00788c */ /* 0x000fe2000bf26070 */
[----:B------:R-:W-:Y:S01]  /*21e0*/  IMAD.SHL.U32 R8, R158, 0x2, RZ ;  /* 0x000000029e087824 */ /* 0x000fe200078e00ff */
[----:B------:R-:W-:Y:S02]  /*21f0*/  UISETP.GT.U32.AND UP0, UPT, UR38, 0x4, UPT ;  /* 0x000000042600788c */ /* 0x000fe4000bf04070 */
[----:B------:R-:W-:Y:S02]  /*2200*/  UIMAD.WIDE.U32 UR4, UR38, -0x33333333, URZ ;  /* 0xcccccccd260478a5 */ /* 0x000fe4000f8e003f */
[----:B------:R-:W-:Y:S01]  /*2210*/  UISETP.LT.U32.AND UP0, UPT, UR44, 0x5, UP0 ;  /* 0x000000052c00788c */ /* 0x000fe20008701070 */
[----:B------:R-:W2:Y:S01]  /*2220*/  SYNCS.PHASECHK.TRANS64.TRYWAIT P0, [R159+UR42+0x10], R0 ;  /* 0x000010009f0075a7 */ /* 0x000ea2000800016a */
[----:B------:R-:W-:Y:S01]  /*2230*/  USHF.R.U32.HI UR4, URZ, 0x2, UR5 ;  /* 0x000000023f047899 */ /* 0x000fe20008011605 */
[----:B------:R-:W-:Y:S01]  /*2240*/  SHF.R.S32.HI R9, RZ, 0x1f, R8 ;  /* 0x0000001fff097819 */ /* 0x000fe20000011408 */
[----:B------:R-:W-:-:S02]  /*2250*/  USEL UR6, URZ, 0x1, !UP0 ;  /* 0x000000013f067887 */ /* 0x000fc4000c000000 */
[----:B------:R-:W-:Y:S02]  /*2260*/  UIMAD UR38, UR4, -0x5, UR38 ;  /* 0xfffffffb042678a4 */ /* 0x000fe4000f8e0226 */
[----:B------:R-:W-:-:S04]  /*2270*/  ULOP3.LUT UR39, UR39, UR6, URZ, 0x3c, !UPT ;  /* 0x0000000627277292 */ /* 0x000fc8000f8e3c3f */
[----:B------:R-:W-:Y:S01]  /*2280*/  @UP1 ULOP3.LUT UR39, UR39, 0x1, UR4, 0x78, !UPT ;  /* 0x0000000127271892 */ /* 0x000fe2000f8e7804 */
[----:B-12---:R-:W-:Y:S11]  /*2290*/  @!P0 BRA `(.L_x_35) ;  /* 0x0000009400b88947 */ /* 0x006ff60003800000 */
.L_x_318:
[----:B------:R-:W-:Y:S01]  /*22a0*/  IMAD.SHL.U32 R14, R19, 0x40, RZ ;  /* 0x00000040130e7824 */ /* 0x000fe200078e00ff */
[----:B------:R-:W-:Y:S01]  /*22b0*/  ULDC UR6, c[0x0][0x284] ;  /* 0x0000a10000067ab9 */ /* 0x000fe20000000800 */
[----:B0-----:R-:W-:Y:S01]  /*22c0*/  IMAD.SHL.U32 R12, R22, 0x100, RZ ;  /* 0x00000100160c7824 */ /* 0x001fe200078e00ff */
[----:B------:R-:W-:Y:S01]  /*22d0*/  SHF.R.S32.HI R165, RZ, 0x1f, R2 ;  /* 0x0000001fffa57819 */ /* 0x000fe20000011402 */
[----:B------:R-:W-:Y:S01]  /*22e0*/  ULDC.64 UR4, c[0x0][0x5d0] ;  /* 0x0001740000047ab9 */ /* 0x000fe20000000a00 */
[----:B------:R-:W-:Y:S01]  /*22f0*/  ISETP.GE.AND P0, PT, R14, UR6, PT ;  /* 0x000000060e007c0c */ /* 0x000fe2000bf06270 */
[----:B------:R-:W-:Y:S01]  /*2300*/  IMAD.WIDE.U32 R4, R2, UR4, R8 ;  /* 0x0000000402047c25 */ /* 0x000fe2000f8e0008 */
[----:B------:R-:W-:Y:S02]  /*2310*/  SHF.R.S32.HI R13, RZ, 0x1f, R12 ;  /* 0x0000001fff0d7819 */ /* 0x000fe4000001140c */
[C---:B------:R-:W-:Y:S01]  /*2320*/  ISETP.GE.OR P0, PT, R12.reuse, R15, P0 ;  /* 0x0000000f0c00720c */ /* 0x040fe20000706670 */
[----:B------:R-:W-:Y:S01]  /*2330*/  IMAD R3, R165, UR4, RZ ;  /* 0x00000004a5037c24 */ /* 0x000fe2000f8e02ff */
[----:B------:R-:W-:-:S03]  /*2340*/  IADD3 R6, P1, R12, R4, RZ ;  /* 0x000000040c067210 */ /* 0x000fc60007f3e0ff */
[----:B------:R-:W-:-:S05]  /*2350*/  IMAD R3, R2, UR5, R3 ;  /* 0x0000000502037c24 */ /* 0x000fca000f8e0203 */
[----:B------:R-:W-:-:S03]  /*2360*/  IADD3.X R7, R13, R5, R3, P1, !PT ;  /* 0x000000050d077210 */ /* 0x000fc60000ffe403 */
[----:B------:R-:W-:Y:S05]  /*2370*/  @P0 BRA `(.L_x_36) ;  /* 0x0000007c00040947 */ /* 0x000fea0003800000 */
[----:B------:R-:W0:Y:S01]  /*2380*/  LDC.64 R10, c[0x0][0x5c8] ;  /* 0x00017200ff0a7b82 */ /* 0x000e220000000a00 */
[----:B-----5:R-:W-:Y:S01]  /*2390*/  FSETP.NEU.AND P0, PT, R155, RZ, PT ;  /* 0x000000ff9b00720b */ /* 0x020fe20003f0d000 */
[----:B------:R-:W-:Y:S01]  /*23a0*/  IMAD R3, R158, -0x2, R15 ;  /* 0xfffffffe9e037824 */ /* 0x000fe200078e020f */
[----:B------:R-:W-:Y:S01]  /*23b0*/  BSSY B0, `(.L_x_36) ;  /* 0x00007bd000007945 */ /* 0x000fe20003800000 */
[----:B------:R-:W-:-:S04]  /*23c0*/  IMAD.WIDE R166, R19, 0x40, R156 ;  /* 0x0000004013a67825 */ /* 0x000fc800078e029c */
[----:B-1----:R-:W-:Y:S02]  /*23d0*/  IMAD.IADD R0, R3, 0x1, -R12 ;  /* 0x0000000103007824 */ /* 0x002fe400078e0a0c */
[----:B------:R-:W-:-:S03]  /*23e0*/  IMAD.IADD R3, R163, 0x1, -R14 ;  /* 0x00000001a3037824 */ /* 0x000fc600078e0a0e */
[----:B------:R-:W-:-:S04]  /*23f0*/  ISETP.GT.AND P2, PT, R0, RZ, PT ;  /* 0x000000ff0000720c */ /* 0x000fc80003f44270 */
[----:B------:R-:W-:Y:S01]  /*2400*/  ISETP.GT.AND P1, PT, R3, RZ, P2 ;  /* 0x000000ff0300720c */ /* 0x000fe20001724270 */
[-C--:B0-----:R-:W-:Y:S02]  /*2410*/  IMAD R4, R167, R10.reuse, RZ ;  /* 0x0000000aa7047224 */ /* 0x081fe400078e02ff */
[----:B------:R-:W-:-:S04]  /*2420*/  IMAD.WIDE.U32 R6, R166, R10, R6 ;  /* 0x0000000aa6067225 */ /* 0x000fc800078e0006 */
[----:B------:R-:W-:-:S04]  /*2430*/  IMAD R5, R166, R11, R4 ;  /* 0x0000000ba6057224 */ /* 0x000fc800078e0204 */
[----:B------:R-:W-:Y:S01]  /*2440*/  IMAD.IADD R179, R7, 0x1, R5 ;  /* 0x0000000107b37824 */ /* 0x000fe200078e0205 */
[----:B------:R-:W-:Y:S06]  /*2450*/  @!P0 BRA `(.L_x_37) ;  /* 0x0000005400988947 */ /* 0x000fec0003800000 */
[----:B------:R-:W0:Y:S01]  /*2460*/  LDC.64 R20, c[0x0][0x5b8] ;  /* 0x00016e00ff147b82 */ /* 0x000e220000000a00 */
[----:B------:R-:W-:-:S07]  /*2470*/  ULDC.64 UR4, c[0x0][0x5c0] ;  /* 0x0001700000047ab9 */ /* 0x000fce0000000a00 */
[----:B------:R-:W1:Y:S08]  /*2480*/  LDC.64 R168, c[0x0][0x5b0] ;  /* 0x00016c00ffa87b82 */ /* 0x000e700000000a00 */
[----:B------:R-:W2:Y:S01]  /*2490*/  LDC.64 R14, c[0x0][0x5a8] ;  /* 0x00016a00ff0e7b82 */ /* 0x000ea20000000a00 */
[-C--:B0-----:R-:W-:Y:S02]  /*24a0*/  IMAD R7, R165, R20.reuse, RZ ;  /* 0x00000014a5077224 */ /* 0x081fe400078e02ff */
[----:B------:R-:W-:-:S04]  /*24b0*/  IMAD.WIDE.U32 R4, R2, R20, R8 ;  /* 0x0000001402047225 */ /* 0x000fc800078e0008 */
[----:B------:R-:W-:Y:S01]  /*24c0*/  IMAD R177, R2, R21, R7 ;  /* 0x0000001502b17224 */ /* 0x000fe200078e0207 */
[----:B------:R-:W-:Y:S01]  /*24d0*/  IADD3 R164, P0, R12, R4, RZ ;  /* 0x000000040ca47210 */ /* 0x000fe20007f1e0ff */
[----:B-1----:R-:W-:-:S03]  /*24e0*/  IMAD R4, R167, R168, RZ ;  /* 0x000000a8a7047224 */ /* 0x002fc600078e02ff */
[----:B------:R-:W-:Y:S01]  /*24f0*/  IADD3.X R165, R13, R5, R177, P0, !PT ;  /* 0x000000050da57210 */ /* 0x000fe200007fe4b1 */
[C---:B------:R-:W-:Y:S02]  /*2500*/  IMAD R21, R166.reuse, R169, R4 ;  /* 0x000000a9a6157224 */ /* 0x040fe400078e0204 */
[----:B------:R-:W-:-:S04]  /*2510*/  IMAD.WIDE.U32 R4, R166, R168, R164 ;  /* 0x000000a8a6047225 */ /* 0x000fc800078e00a4 */
[----:B------:R-:W-:Y:S01]  /*2520*/  IMAD.IADD R5, R5, 0x1, R21 ;  /* 0x0000000105057824 */ /* 0x000fe200078e0215 */
[----:B--2---:R-:W-:-:S04]  /*2530*/  LEA R170, P0, R4, R14, 0x1 ;  /* 0x0000000e04aa7211 */ /* 0x004fc800078008ff */
[----:B------:R-:W-:-:S05]  /*2540*/  LEA.HI.X R171, R4, R15, R5, 0x1, P0 ;  /* 0x0000000f04ab7211 */ /* 0x000fca00000f0c05 */
[----:B------:R0:W2:Y:S01]  /*2550*/  @P1 LDG.E.LTC128B.U16 R19, desc[UR36][R170.64] ;  /* 0x00000024aa131981 */ /* 0x0000a2000c1e1520 */
[----:B------:R-:W-:Y:S01]  /*2560*/  IMAD.WIDE.U32 R4, R166, R168, R12 ;  /* 0x000000a8a6047225 */ /* 0x000fe200078e000c */
[----:B------:R-:W-:Y:S02]  /*2570*/  BSSY B1, `(.L_x_38) ;  /* 0x0000014000017945 */ /* 0x000fe40003800000 */
[----:B------:R-:W-:-:S04]  /*2580*/  IADD3 R172, P0, R8, R4, RZ ;  /* 0x0000000408ac7210 */ /* 0x000fc80007f1e0ff */
[----:B------:R-:W-:Y:S01]  /*2590*/  IADD3.X R173, R9, R21, R5, P0, !PT ;  /* 0x0000001509ad7210 */ /* 0x000fe200007fe405 */
[C---:B0-----:R-:W-:Y:S01]  /*25a0*/  IMAD.SHL.U32 R170, R168.reuse, 0x8, RZ ;  /* 0x00000008a8aa7824 */ /* 0x041fe200078e00ff */
[----:B------:R-:W-:Y:S01]  /*25b0*/  SHF.L.U64.HI R171, R168, 0x3, R169 ;  /* 0x00000003a8ab7819 */ /* 0x000fe200000102a9 */
[----:B------:R-:W-:-:S04]  /*25c0*/  IMAD.WIDE.U32 R172, R2, R20, R172 ;  /* 0x0000001402ac7225 */ /* 0x000fc800078e00ac */
[----:B------:R-:W-:Y:S02]  /*25d0*/  IMAD.IADD R7, R177, 0x1, R173 ;  /* 0x00000001b1077824 */ /* 0x000fe400078e02ad */
[----:B--2---:R-:W-:-:S05]  /*25e0*/  HADD2.F32 R4, -RZ, R19.H0_H0 ;  /* 0x20000013ff047230 */ /* 0x004fca0000004100 */
[----:B------:R-:W-:Y:S01]  /*25f0*/  FMUL R5, R4, R155 ;  /* 0x0000009b04057220 */ /* 0x000fe20000400000 */
[----:B------:R-:W-:-:S03]  /*2600*/  LEA R4, P0, R6, UR4, 0x1 ;  /* 0x0000000406047c11 */ /* 0x000fc6000f8008ff */
[----:B------:R-:W-:Y:S01]  /*2610*/  FFMA R24, R24, R154, R5 ;  /* 0x0000009a18187223 */ /* 0x000fe20000000005 */
[----:B------:R-:W-:Y:S02]  /*2620*/  LEA.HI.X R5, R6, UR5, R179, 0x1, P0 ;  /* 0x0000000506057c11 */ /* 0x000fe400080f0cb3 */
[----:B------:R-:W-:Y:S02]  /*2630*/  ISETP.GT.AND P0, PT, R0, 0x1, PT ;  /* 0x000000010000780c */ /* 0x000fe40003f04270 */
[----:B------:R-:W-:Y:S02]  /*2640*/  F2FP.F16.F32.PACK_AB R24, RZ, R24 ;  /* 0x00000018ff18723e */ /* 0x000fe400000000ff */
[----:B------:R-:W-:Y:S02]  /*2650*/  ISETP.GT.AND P3, PT, R3, RZ, P0 ;  /* 0x000000ff0300720c */ /* 0x000fe40000764270 */
[C---:B------:R-:W-:Y:S01]  /*2660*/  LEA R6, P4, R172.reuse, R14, 0x1 ;  /* 0x0000000eac067211 */ /* 0x040fe200078808ff */
[----:B------:R0:W-:Y:S03]  /*2670*/  @P1 STG.E.U16 desc[UR36][R4.64], R24 ;  /* 0x0000001804001986 */ /* 0x0001e6000c101524 */
[----:B------:R-:W-:-:S07]  /*2680*/  LEA.HI.X R7, R172, R15, R7, 0x1, P4 ;  /* 0x0000000fac077211 */ /* 0x000fce00020f0c07 */
[----:B------:R-:W-:Y:S05]  /*2690*/  @!P3 BRA `(.L_x_39) ;  /* 0x000000000004b947 */ /* 0x000fea0003800000 */
[----:B------:R1:W5:Y:S02]  /*26a0*/  LDG.E.LTC128B.U16 R19, desc[UR36][R6.64+0x2] ;  /* 0x0000022406137981 */ /* 0x000364000c1e1520 */
.L_x_39:
[----:B------:R-:W-:Y:S05]  /*26b0*/  BSYNC B1 ;  /* 0x0000000000017941 */ /* 0x000fea0003800000 */
.L_x_38:
[----:B-----5:R-:W-:Y:S01]  /*26c0*/  HADD2.F32 R22, -RZ, R19.H0_H0 ;  /* 0x20000013ff167230 */ /* 0x020fe20000004100 */
[----:B------:R-:W-:Y:S01]  /*26d0*/  ISETP.GT.AND P2, PT, R3, 0x8, P2 ;  /* 0x000000080300780c */ /* 0x000fe20001744270 */
[----:B------:R-:W-:-:S04]  /*26e0*/  IMAD.WIDE.U32 R170, R166, R168, R170 ;  /* 0x000000a8a6aa7225 */ /* 0x000fc800078e00aa */
[----:B------:R-:W-:Y:S01]  /*26f0*/  FMUL R22, R22, R155 ;  /* 0x0000009b16167220 */ /* 0x000fe20000400000 */
[----:B------:R-:W-:Y:S01]  /*2700*/  IMAD.IADD R167, R21, 0x1, R171 ;  /* 0x0000000115a77824 */ /* 0x000fe200078e02ab */
[----:B------:R-:W-:Y:S02]  /*2710*/  IADD3 R21, P1, R164, R170, RZ ;  /* 0x000000aaa4157210 */ /* 0x000fe40007f3e0ff */
[----:B------:R-:W-:-:S03]  /*2720*/  FFMA R22, R25, R154, R22 ;  /* 0x0000009a19167223 */ /* 0x000fc60000000016 */
[----:B------:R-:W-:Y:S01]  /*2730*/  IMAD.X R164, R167, 0x1, R165, P1 ;  /* 0x00000001a7a47824 */ /* 0x000fe200008e06a5 */
[C---:B0-----:R-:W-:Y:S02]  /*2740*/  LEA R24, P1, R21.reuse, R14, 0x1 ;  /* 0x0000000e15187211 */ /* 0x041fe400078208ff */
[----:B------:R-:W-:Y:S02]  /*2750*/  F2FP.F16.F32.PACK_AB R22, RZ, R22 ;  /* 0x00000016ff16723e */ /* 0x000fe400000000ff */
[----:B------:R-:W-:-:S03]  /*2760*/  LEA.HI.X R25, R21, R15, R164, 0x1, P1 ;  /* 0x0000000f15197211 */ /* 0x000fc600008f0ca4 */
[----:B------:R0:W-:Y:S04]  /*2770*/  @P3 STG.E.U16 desc[UR36][R4.64+0x2], R22 ;  /* 0x0000021604003986 */ /* 0x0001e8000c101524 */
[----:B------:R-:W2:Y:S01]  /*2780*/  @P2 LDG.E.LTC128B.U16 R19, desc[UR36][R24.64] ;  /* 0x0000002418132981 */ /* 0x000ea2000c1e1520 */
[----:B------:R-:W-:Y:S01]  /*2790*/  IADD3 R8, P1, P3, R8, R170, R12 ;  /* 0x000000aa08087210 */ /* 0x000fe20007b3e00c */
[----:B------:R-:W-:Y:S01]  /*27a0*/  BSSY B1, `(.L_x_40) ;  /* 0x0000011000017945 */ /* 0x000fe20003800000 */
[C---:B------:R-:W-:Y:S02]  /*27b0*/  SHF.L.U64.HI R11, R10.reuse, 0x4, R11 ;  /* 0x000000040a0b7819 */ /* 0x040fe4000001020b */
[----:B------:R-:W-:Y:S02]  /*27c0*/  IADD3.X R9, R9, R167, R13, P1, P3 ;  /* 0x000000a709097210 */ /* 0x000fe40000fe640d */
[----:B------:R-:W-:-:S02]  /*27d0*/  LEA R10, P1, R10, R4, 0x4 ;  /* 0x000000040a0a7211 */ /* 0x000fc400078220ff */
[----:B------:R-:W-:Y:S01]  /*27e0*/  ISETP.GT.AND P0, PT, R3, 0x8, P0 ;  /* 0x000000080300780c */ /* 0x000fe20000704270 */
[----:B------:R-:W-:-:S04]  /*27f0*/  IMAD.WIDE.U32 R20, R2, R20, R8 ;  /* 0x0000001402147225 */ /* 0x000fc800078e0008 */
[----:B------:R-:W-:Y:S01]  /*2800*/  IMAD.X R11, R11, 0x1, R5, P1 ;  /* 0x000000010b0b7824 */ /* 0x000fe200008e0605 */
[----:B------:R-:W-:Y:S01]  /*2810*/  LEA R8, P3, R20, R14, 0x1 ;  /* 0x0000000e14087211 */ /* 0x000fe200078608ff */
[----:B------:R-:W-:-:S05]  /*2820*/  IMAD.IADD R2, R177, 0x1, R21 ;  /* 0x00000001b1027824 */ /* 0x000fca00078e0215 */
[----:B------:R-:W-:Y:S01]  /*2830*/  LEA.HI.X R9, R20, R15, R2, 0x1, P3 ;  /* 0x0000000f14097211 */ /* 0x000fe200018f0c02 */
[----:B--2---:R-:W-:-:S05]  /*2840*/  HADD2.F32 R12, -RZ, R19.H0_H0 ;  /* 0x20000013ff0c7230 */ /* 0x004fca0000004100 */
[----:B------:R-:W-:-:S04]  /*2850*/  FMUL R13, R12, R155 ;  /* 0x0000009b0c0d7220 */ /* 0x000fc80000400000 */
[----:B------:R-:W-:-:S05]  /*2860*/  FFMA R13, R26, R154, R13 ;  /* 0x0000009a1a0d7223 */ /* 0x000fca000000000d */
[----:B------:R-:W-:-:S05]  /*2870*/  F2FP.F16.F32.PACK_AB R13, RZ, R13 ;  /* 0x0000000dff0d723e */ /* 0x000fca00000000ff */
[----:B------:R0:W-:Y:S01]  /*2880*/  @P2 STG.E.U16 desc[UR36][R10.64], R13 ;  /* 0x0000000d0a002986 */ /* 0x0001e2000c101524 */
[----:B------:R-:W-:Y:S05]  /*2890*/  @!P0 BRA `(.L_x_41) ;  /* 0x0000000000048947 */ /* 0x000fea0003800000 */
[----:B------:R2:W5:Y:S02]  /*28a0*/  LDG.E.LTC128B.U16 R19, desc[UR36][R8.64+0x2] ;  /* 0x0000022408137981 */ /* 0x000564000c1e1520 */
.L_x_41:
[----:B------:R-:W-:Y:S05]  /*28b0*/  BSYNC B1 ;  /* 0x0000000000017941 */ /* 0x000fea0003800000 */
.L_x_40:
[----:B-----5:R-:W-:Y:S01]  /*28c0*/  HADD2.F32 R2, -RZ, R19.H0_H0 ;  /* 0x20000013ff027230 */ /* 0x020fe20000004100 */
[----:B------:R-:W-:Y:S01]  /*28d0*/  ISETP.GT.AND P1, PT, R0, 0x8, PT ;  /* 0x000000080000780c */ /* 0x000fe20003f24270 */
[----:B------:R-:W-:Y:S03]  /*28e0*/  BSSY B1, `(.L_x_42) ;  /* 0x0000008000017945 */ /* 0x000fe60003800000 */
[----:B------:R-:W-:Y:S01]  /*28f0*/  FMUL R2, R2, R155 ;  /* 0x0000009b02027220 */ /* 0x000fe20000400000 */
[----:B------:R-:W-:-:S03]  /*2900*/  ISETP.GT.AND P2, PT, R3, RZ, P1 ;  /* 0x000000ff0300720c */ /* 0x000fc60000f44270 */
[----:B------:R-:W-:-:S05]  /*2910*/  FFMA R2, R27, R154, R2 ;  /* 0x0000009a1b027223 */ /* 0x000fca0000000002 */
[----:B------:R-:W-:-:S05]  /*2920*/  F2FP.F16.F32.PACK_AB R2, RZ, R2 ;  /* 0x00000002ff02723e */ /* 0x000fca00000000ff */
[----:B------:R3:W-:Y:S01]  /*2930*/  @P0 STG.E.U16 desc[UR36][R10.64+0x2], R2 ;  /* 0x000002020a000986 */ /* 0x0007e2000c101524 */
[----:B------:R-:W-:Y:S05]  /*2940*/  @!P2 BRA `(.L_x_43) ;  /* 0x000000000004a947 */ /* 0x000fea0003800000 */
[----:B------:R4:W5:Y:S02]  /*2950*/  LDG.E.LTC128B.U16 R19, desc[UR36][R6.64+0x10] ;  /* 0x0000102406137981 */ /* 0x000964000c1e1520 */
.L_x_43:
[----:B------:R-:W-:Y:S05]  /*2960*/  BSYNC B1 ;  /* 0x0000000000017941 */ /* 0x000fea0003800000 */
.L_x_42:
[----:B---3-5:R-:W-:Y:S01]  /*2970*/  HADD2.F32 R2, -RZ, R19.H0_H0 ;  /* 0x20000013ff027230 */ /* 0x028fe20000004100 */
[----:B------:R-:W-:Y:S01]  /*2980*/  ISETP.GT.AND P0, PT, R0, 0x9, PT ;  /* 0x000000090000780c */ /* 0x000fe20003f04270 */
[----:B------:R-:W-:Y:S03]  /*2990*/  BSSY B1, `(.L_x_44) ;  /* 0x0000008000017945 */ /* 0x000fe60003800000 */
[----:B0-----:R-:W-:Y:S01]  /*29a0*/  FMUL R13, R2, R155 ;  /* 0x0000009b020d7220 */ /* 0x001fe20000400000 */
[----:B------:R-:W-:-:S03]  /*29b0*/  ISETP.GT.AND P3, PT, R3, RZ, P0 ;  /* 0x000000ff0300720c */ /* 0x000fc60000764270 */
[----:B------:R-:W-:-:S05]  /*29c0*/  FFMA R13, R28, R154, R13 ;  /* 0x0000009a1c0d7223 */ /* 0x000fca000000000d */
[----:B------:R-:W-:-:S05]  /*29d0*/  F2FP.F16.F32.PACK_AB R13, RZ, R13 ;  /* 0x0000000dff0d723e */ /* 0x000fca00000000ff */
[----:B------:R0:W-:Y:S01]  /*29e0*/  @P2 STG.E.U16 desc[UR36][R4.64+0x10], R13 ;  /* 0x0000100d04002986 */ /* 0x0001e2000c101524 */
[----:B------:R-:W-:Y:S05]  /*29f0*/  @!P3 BRA `(.L_x_45) ;  /* 0x000000000004b947 */ /* 0x000fea0003800000 */
[----:B------:R3:W5:Y:S02]  /*2a00*/  LDG.E.LTC128B.U16 R19, desc[UR36][R6.64+0x12] ;  /* 0x0000122406137981 */ /* 0x000764000c1e1520 */
.L_x_45:
[----:B------:R-:W-:Y:S05]  /*2a10*/  BSYNC B1 ;  /* 0x0000000000017941 */ /* 0x000fea0003800000 */
.L_x_44:
[----:B-----5:R-:W-:Y:S01]  /*2a20*/  HADD2.F32 R2, -RZ, R19.H0_H0 ;  /* 0x20000013ff027230 */ /* 0x020fe20000004100 */
[----:B------:R-:W-:Y:S01]  /*2a30*/  ISETP.GT.AND P1, PT, R3, 0x8, P1 ;  /* 0x000000080300780c */ /* 0x000fe20000f24270 */
[----:B------:R-:W-:Y:S03]  /*2a40*/  BSSY B1, `(.L_x_46) ;  /* 0x0000007000017945 */ /* 0x000fe60003800000 */
[----:B------:R-:W-:-:S04]  /*2a50*/  FMUL R2, R2, R155 ;  /* 0x0000009b02027220 */ /* 0x000fc80000400000 */
[----:B------:R-:W-:-:S05]  /*2a60*/  FFMA R2, R29, R154, R2 ;  /* 0x0000009a1d027223 */ /* 0x000fca0000000002 */
[----:B------:R-:W-:-:S05]  /*2a70*/  F2FP.F16.F32.PACK_AB R2, RZ, R2 ;  /* 0x00000002ff02723e */ /* 0x000fca00000000ff */
[----:B------:R0:W-:Y:S01]  /*2a80*/  @P3 STG.E.U16 desc[UR36][R4.64+0x12], R2 ;  /* 0x0000120204003986 */ /* 0x0001e2000c101524 */
[----:B------:R-:W-:Y:S05]  /*2a90*/  @!P1 BRA `(.L_x_47) ;  /* 0x0000000000049947 */ /* 0x000fea0003800000 */
[----:B------:R0:W5:Y:S02]  /*2aa0*/  LDG.E.LTC128B.U16 R19, desc[UR36][R8.64+0x10] ;  /* 0x0000102408137981 */ /* 0x000164000c1e1520 */
.L_x_47:
[----:B------:R-:W-:Y:S05]  /*2ab0*/  BSYNC B1 ;  /* 0x0000000000017941 */ /* 0x000fea0003800000 */
.L_x_46:
[----:B0----5:R-:W-:Y:S01]  /*2ac0*/  HADD2.F32 R2, -RZ, R19.H0_H0 ;  /* 0x20000013ff027230 */ /* 0x021fe20000004100 */
        /* <DEDUP_REMOVED lines=8> */
.L_x_49:
[----:B------:R-:W-:Y:S05]  /*2b50*/  BSYNC B1 ;  /* 0x0000000000017941 */ /* 0x000fea0003800000 */
.L_x_48:
        /* <DEDUP_REMOVED lines=10> */
.L_x_51:
[----:B------:R-:W-:Y:S05]  /*2c00*/  BSYNC B1 ;  /* 0x0000000000017941 */ /* 0x000fea0003800000 */
.L_x_50:
[----:B0----5:R-:W-:Y:S01]  /*2c10*/  HADD2.F32 R2, -RZ, R19.H0_H0 ;  /* 0x20000013ff027230 */ /* 0x021fe20000004100 */
        /* <DEDUP_REMOVED lines=9> */
.L_x_53:
[----:B------:R-:W-:Y:S05]  /*2cb0*/  BSYNC B1 ;  /* 0x0000000000017941 */ /* 0x000fea0003800000 */
.L_x_52:
        /* <DEDUP_REMOVED lines=9> */
.L_x_55:
[----:B------:R-:W-:Y:S05]  /*2d50*/  BSYNC B1 ;  /* 0x0000000000017941 */ /* 0x000fea0003800000 */
.L_x_54:
        /* <DEDUP_REMOVED lines=9> */
.L_x_57:
[----:B------:R-:W-:Y:S05]  /*2df0*/  BSYNC B1 ;  /* 0x0000000000017941 */ /* 0x000fea0003800000 */
.L_x_56:
        /* <DEDUP_REMOVED lines=10> */
.L_x_59:
[----:B------:R-:W-:Y:S05]  /*2ea0*/  BSYNC B1 ;  /* 0x0000000000017941 */ /* 0x000fea0003800000 */
.L_x_58:
        /* <DEDUP_REMOVED lines=10> */
.L_x_61:
[----:B------:R-:W-:Y:S05]  /*2f50*/  BSYNC B1 ;  /* 0x0000000000017941 */ /* 0x000fea0003800000 */
.L_x_60:
        /* <DEDUP_REMOVED lines=9> */
.L_x_63:
[----:B------:R-:W-:Y:S05]  /*2ff0*/  BSYNC B1 ;  /* 0x0000000000017941 */ /* 0x000fea0003800000 */
.L_x_62:
        /* <DEDUP_REMOVED lines=9> */
.L_x_65:
[----:B------:R-:W-:Y:S05]  /*3090*/  BSYNC B1 ;  /* 0x0000000000017941 */ /* 0x000fea0003800000 */
.L_x_64:
        /* <DEDUP_REMOVED lines=10> */
.L_x_67:
[----:B------:R-:W-:Y:S05]  /*3140*/  BSYNC B1 ;  /* 0x0000000000017941 */ /* 0x000fea0003800000 */
.L_x_66:
        /* <DEDUP_REMOVED lines=10> */
.L_x_69:
[----:B------:R-:W-:Y:S05]  /*31f0*/  BSYNC B1 ;  /* 0x0000000000017941 */ /* 0x000fea0003800000 */
.L_x_68:
        /* <DEDUP_REMOVED lines=9> */
.L_x_71:
[----:B------:R-:W-:Y:S05]  /*3290*/  BSYNC B1 ;  /* 0x0000000000017941 */ /* 0x000fea0003800000 */
.L_x_70:
        /* <DEDUP_REMOVED lines=9> */
.L_x_73:
[----:B------:R-:W-:Y:S05]  /*3330*/  BSYNC B1 ;  /* 0x0000000000017941 */ /* 0x000fea0003800000 */
.L_x_72:
        /* <DEDUP_REMOVED lines=10> */
.L_x_75:
[----:B------:R-:W-:Y:S05]  /*33e0*/  BSYNC B1 ;  /* 0x0000000000017941 */ /* 0x000fea0003800000 */
.L_x_74:
        /* <DEDUP_REMOVED lines=10> */
.L_x_77:
[----:B------:R-:W-:Y:S05]  /*3490*/  BSYNC B1 ;  /* 0x0000000000017941 */ /* 0x000fea0003800000 */
.L_x_76:
        /* <DEDUP_REMOVED lines=9> */
.L_x_79:
[----:B------:R-:W-:Y:S05]  /*3530*/  BSYNC B1 ;  /* 0x0000000000017941 */ /* 0x000fea0003800000 */
.L_x_78:
        /* <DEDUP_REMOVED lines=9> */
.L_x_81:
[----:B------:R-:W-:Y:S05]  /*35d0*/  BSYNC B1 ;  /* 0x0000000000017941 */ /* 0x000fea0003800000 */
.L_x_80:
        /* <DEDUP_REMOVED lines=10> */
.L_x_83:
[----:B------:R-:W-:Y:S05]  /*3680*/  BSYNC B1 ;  /* 0x0000000000017941 */ /* 0x000fea0003800000 */
.L_x_82:
        /* <DEDUP_REMOVED lines=10> */
.L_x_85:
[----:B------:R-:W-:Y:S05]  /*3730*/  BSYNC B1 ;  /* 0x0000000000017941 */ /* 0x000fea0003800000 */
.L_x_84:
        /* <DEDUP_REMOVED lines=9> */
.L_x_87:
[----:B------:R-:W-:Y:S05]  /*37d0*/  BSYNC B1 ;  /* 0x0000000000017941 */ /* 0x000fea0003800000 */
.L_x_86:
        /* <DEDUP_REMOVED lines=9> */
.L_x_89:
[----:B------:R-:W-:Y:S05]  /*3870*/  BSYNC B1 ;  /* 0x0000000000017941 */ /* 0x000fea0003800000 */
.L_x_88:
        /* <DEDUP_REMOVED lines=10> */
.L_x_91:
[----:B------:R-:W-:Y:S05]  /*3920*/  BSYNC B1 ;  /* 0x0000000000017941 */ /* 0x000fea0003800000 */
.L_x_90:
        /* <DEDUP_REMOVED lines=10> */
.L_x_93:
[----:B------:R-:W-:Y:S05]  /*39d0*/  BSYNC B1 ;  /* 0x0000000000017941 */ /* 0x000fea0003800000 */
.L_x_92:
        /* <DEDUP_REMOVED lines=9> */
.L_x_95:
[----:B------:R-:W-:Y:S05]  /*3a70*/  BSYNC B1 ;  /* 0x0000000000017941 */ /* 0x000fea0003800000 */
.L_x_94:
        /* <DEDUP_REMOVED lines=9> */
.L_x_97:
[----:B------:R-:W-:Y:S05]  /*3b10*/  BSYNC B1 ;  /* 0x0000000000017941 */ /* 0x000fea0003800000 */
.L_x_96:
        /* <DEDUP_REMOVED lines=10> */
.L_x_99:
[----:B------:R-:W-:Y:S05]  /*3bc0*/  BSYNC B1 ;  /* 0x0000000000017941 */ /* 0x000fea0003800000 */
.L_x_98:
        /* <DEDUP_REMOVED lines=10> */
.L_x_101:
[----:B------:R-:W-:Y:S05]  /*3c70*/  BSYNC B1 ;  /* 0x0000000000017941 */ /* 0x000fea0003800000 */
.L_x_100:
        /* <DEDUP_REMOVED lines=9> */
.L_x_103:
[----:B------:R-:W-:Y:S05]  /*3d10*/  BSYNC B1 ;  /* 0x0000000000017941 */ /* 0x000fea0003800000 */
.L_x_102:
        /* <DEDUP_REMOVED lines=9> */
.L_x_105:
[----:B------:R-:W-:Y:S05]  /*3db0*/  BSYNC B1 ;  /* 0x0000000000017941 */ /* 0x000fea0003800000 */
.L_x_104:
        /* <DEDUP_REMOVED lines=10> */
.L_x_107:
[----:B------:R-:W-:Y:S05]  /*3e60*/  BSYNC B1 ;  /* 0x0000000000017941 */ /* 0x000fea0003800000 */
.L_x_106:
        /* <DEDUP_REMOVED lines=10> */
.L_x_109:
[----:B------:R-:W-:Y:S05]  /*3f10*/  BSYNC B1 ;  /* 0x0000000000017941 */ /* 0x000fea0003800000 */
.L_x_108:
        /* <DEDUP_REMOVED lines=9> */
.L_x_111:
[----:B------:R-:W-:Y:S05]  /*3fb0*/  BSYNC B1 ;  /* 0x0000000000017941 */ /* 0x000fea0003800000 */
.L_x_110:
        /* <DEDUP_REMOVED lines=9> */
.L_x_113:
[----:B------:R-:W-:Y:S05]  /*4050*/  BSYNC B1 ;  /* 0x0000000000017941 */ /* 0x000fea0003800000 */
.L_x_112:
        /* <DEDUP_REMOVED lines=10> */
.L_x_115:
[----:B------:R-:W-:Y:S05]  /*4100*/  BSYNC B1 ;  /* 0x0000000000017941 */ /* 0x000fea0003800000 */
.L_x_114:
        /* <DEDUP_REMOVED lines=10> */
.L_x_117:
[----:B------:R-:W-:Y:S05]  /*41b0*/  BSYNC B1 ;  /* 0x0000000000017941 */ /* 0x000fea0003800000 */
.L_x_116:
        /* <DEDUP_REMOVED lines=9> */
.L_x_119:
[----:B------:R-:W-:Y:S05]  /*4250*/  BSYNC B1 ;  /* 0x0000000000017941 */ /* 0x000fea0003800000 */
.L_x_118:
        /* <DEDUP_REMOVED lines=9> */
.L_x_121:
[----:B------:R-:W-:Y:S05]  /*42f0*/  BSYNC B1 ;  /* 0x0000000000017941 */ /* 0x000fea0003800000 */
.L_x_120:
        /* <DEDUP_REMOVED lines=10> */
.L_x_123:
[----:B------:R-:W-:Y:S05]  /*43a0*/  BSYNC B1 ;  /* 0x0000000000017941 */ /* 0x000fea0003800000 */
.L_x_122:
        /* <DEDUP_REMOVED lines=10> */
.L_x_125:
[----:B------:R-:W-:Y:S05]  /*4450*/  BSYNC B1 ;  /* 0x0000000000017941 */ /* 0x000fea0003800000 */
.L_x_124:
        /* <DEDUP_REMOVED lines=9> */
.L_x_127:
[----:B------:R-:W-:Y:S05]  /*44f0*/  BSYNC B1 ;  /* 0x0000000000017941 */ /* 0x000fea0003800000 */
.L_x_126:
        /* <DEDUP_REMOVED lines=9> */
.L_x_129:
[----:B------:R-:W-:Y:S05]  /*4590*/  BSYNC B1 ;  /* 0x0000000000017941 */ /* 0x000fea0003800000 */
.L_x_128:
        /* <DEDUP_REMOVED lines=10> */
.L_x_131:
[----:B------:R-:W-:Y:S05]  /*4640*/  BSYNC B1 ;  /* 0x0000000000017941 */ /* 0x000fea0003800000 */
.L_x_130:
        /* <DEDUP_REMOVED lines=10> */
.L_x_133:
[----:B------:R-:W-:Y:S05]  /*46f0*/  BSYNC B1 ;  /* 0x0000000000017941 */ /* 0x000fea0003800000 */
.L_x_132:
        /* <DEDUP_REMOVED lines=9> */
.L_x_135:
[----:B------:R-:W-:Y:S05]  /*4790*/  BSYNC B1 ;  /* 0x0000000000017941 */ /* 0x000fea0003800000 */
.L_x_134:
        /* <DEDUP_REMOVED lines=9> */
.L_x_137:
[----:B------:R-:W-:Y:S05]  /*4830*/  BSYNC B1 ;  /* 0x0000000000017941 */ /* 0x000fea0003800000 */
.L_x_136:
        /* <DEDUP_REMOVED lines=10> */
.L_x_139:
[----:B------:R-:W-:Y:S05]  /*48e0*/  BSYNC B1 ;  /* 0x0000000000017941 */ /* 0x000fea0003800000 */
.L_x_138:
        /* <DEDUP_REMOVED lines=10> */
.L_x_141:
[----:B------:R-:W-:Y:S05]  /*4990*/  BSYNC B1 ;  /* 0x0000000000017941 */ /* 0x000fea0003800000 */
.L_x_140:
        /* <DEDUP_REMOVED lines=9> */
.L_x_143:
[----:B------:R-:W-:Y:S05]  /*4a30*/  BSYNC B1 ;  /* 0x0000000000017941 */ /* 0x000fea0003800000 */
.L_x_142:
        /* <DEDUP_REMOVED lines=9> */
.L_x_145:
[----:B------:R-:W-:Y:S05]  /*4ad0*/  BSYNC B1 ;  /* 0x0000000000017941 */ /* 0x000fea0003800000 */
.L_x_144:
        /* <DEDUP_REMOVED lines=10> */
.L_x_147:
[----:B------:R-:W-:Y:S05]  /*4b80*/  BSYNC B1 ;  /* 0x0000000000017941 */ /* 0x000fea0003800000 */
.L_x_146:
        /* <DEDUP_REMOVED lines=10> */
.L_x_149:
[----:B------:R-:W-:Y:S05]  /*4c30*/  BSYNC B1 ;  /* 0x0000000000017941 */ /* 0x000fea0003800000 */
.L_x_148:
        /* <DEDUP_REMOVED lines=9> */
.L_x_151:
[----:B------:R-:W-:Y:S05]  /*4cd0*/  BSYNC B1 ;  /* 0x0000000000017941 */ /* 0x000fea0003800000 */
.L_x_150:
        /* <DEDUP_REMOVED lines=9> */
.L_x_153:
[----:B------:R-:W-:Y:S05]  /*4d70*/  BSYNC B1 ;  /* 0x0000000000017941 */ /* 0x000fea0003800000 */
.L_x_152:
        /* <DEDUP_REMOVED lines=10> */
.L_x_155:
[----:B------:R-:W-:Y:S05]  /*4e20*/  BSYNC B1 ;  /* 0x0000000000017941 */ /* 0x000fea0003800000 */
.L_x_154:
        /* <DEDUP_REMOVED lines=10> */
.L_x_157:
[----:B------:R-:W-:Y:S05]  /*4ed0*/  BSYNC B1 ;  /* 0x0000000000017941 */ /* 0x000fea0003800000 */
.L_x_156:
        /* <DEDUP_REMOVED lines=9> */
.L_x_159:
[----:B------:R-:W-:Y:S05]  /*4f70*/  BSYNC B1 ;  /* 0x0000000000017941 */ /* 0x000fea0003800000 */
.L_x_158:
        /* <DEDUP_REMOVED lines=9> */
.L_x_161:
[----:B------:R-:W-:Y:S05]  /*5010*/  BSYNC B1 ;  /* 0x0000000000017941 */ /* 0x000fea0003800000 */
.L_x_160:
        /* <DEDUP_REMOVED lines=10> */
.L_x_163:
[----:B------:R-:W-:Y:S05]  /*50c0*/  BSYNC B1 ;  /* 0x0000000000017941 */ /* 0x000fea0003800000 */
.L_x_162:
        /* <DEDUP_REMOVED lines=10> */
.L_x_165:
[----:B------:R-:W-:Y:S05]  /*5170*/  BSYNC B1 ;  /* 0x0000000000017941 */ /* 0x000fea0003800000 */
.L_x_164:
        /* <DEDUP_REMOVED lines=9> */
.L_x_167:
[----:B------:R-:W-:Y:S05]  /*5210*/  BSYNC B1 ;  /* 0x0000000000017941 */ /* 0x000fea0003800000 */
.L_x_166:
        /* <DEDUP_REMOVED lines=9> */
.L_x_169:
[----:B------:R-:W-:Y:S05]  /*52b0*/  BSYNC B1 ;  /* 0x0000000000017941 */ /* 0x000fea0003800000 */
.L_x_168:
        /* <DEDUP_REMOVED lines=10> */
.L_x_171:
[----:B------:R-:W-:Y:S05]  /*5360*/  BSYNC B1 ;  /* 0x0000000000017941 */ /* 0x000fea0003800000 */
.L_x_170:
        /* <DEDUP_REMOVED lines=10> */
.L_x_173:
[----:B------:R-:W-:Y:S05]  /*5410*/  BSYNC B1 ;  /* 0x0000000000017941 */ /* 0x000fea0003800000 */
.L_x_172:
        /* <DEDUP_REMOVED lines=9> */
.L_x_175:
[----:B------:R-:W-:Y:S05]  /*54b0*/  BSYNC B1 ;  /* 0x0000000000017941 */ /* 0x000fea0003800000 */
.L_x_174:
        /* <DEDUP_REMOVED lines=9> */
.L_x_177:
[----:B------:R-:W-:Y:S05]  /*5550*/  BSYNC B1 ;  /* 0x0000000000017941 */ /* 0x000fea0003800000 */
.L_x_176:
        /* <DEDUP_REMOVED lines=10> */
.L_x_179:
[----:B------:R-:W-:Y:S05]  /*5600*/  BSYNC B1 ;  /* 0x0000000000017941 */ /* 0x000fea0003800000 */
.L_x_178:
        /* <DEDUP_REMOVED lines=10> */
.L_x_181:
[----:B------:R-:W-:Y:S05]  /*56b0*/  BSYNC B1 ;  /* 0x0000000000017941 */ /* 0x000fea0003800000 */
.L_x_180:
        /* <DEDUP_REMOVED lines=9> */
.L_x_183:
[----:B------:R-:W-:Y:S05]  /*5750*/  BSYNC B1 ;  /* 0x0000000000017941 */ /* 0x000fea0003800000 */
.L_x_182:
        /* <DEDUP_REMOVED lines=9> */
.L_x_185:
[----:B------:R-:W-:Y:S05]  /*57f0*/  BSYNC B1 ;  /* 0x0000000000017941 */ /* 0x000fea0003800000 */
.L_x_184:
        /* <DEDUP_REMOVED lines=10> */
.L_x_187:
[----:B------:R-:W-:Y:S05]  /*58a0*/  BSYNC B1 ;  /* 0x0000000000017941 */ /* 0x000fea0003800000 */
.L_x_186:
        /* <DEDUP_REMOVED lines=10> */
.L_x_189:
[----:B------:R-:W-:Y:S05]  /*5950*/  BSYNC B1 ;  /* 0x0000000000017941 */ /* 0x000fea0003800000 */
.L_x_188:
        /* <DEDUP_REMOVED lines=9> */
.L_x_191:
[----:B------:R-:W-:Y:S05]  /*59f0*/  BSYNC B1 ;  /* 0x0000000000017941 */ /* 0x000fea0003800000 */
.L_x_190:
        /* <DEDUP_REMOVED lines=9> */
.L_x_193:
[----:B------:R-:W-:Y:S05]  /*5a90*/  BSYNC B1 ;  /* 0x0000000000017941 */ /* 0x000fea0003800000 */
.L_x_192:
        /* <DEDUP_REMOVED lines=10> */
.L_x_195:
[----:B------:R-:W-:Y:S05]  /*5b40*/  BSYNC B1 ;  /* 0x0000000000017941 */ /* 0x000fea0003800000 */
.L_x_194:
        /* <DEDUP_REMOVED lines=10> */
.L_x_197:
[----:B------:R-:W-:Y:S05]  /*5bf0*/  BSYNC B1 ;  /* 0x0000000000017941 */ /* 0x000fea0003800000 */
.L_x_196:
        /* <DEDUP_REMOVED lines=9> */
.L_x_199:
[----:B------:R-:W-:Y:S05]  /*5c90*/  BSYNC B1 ;  /* 0x0000000000017941 */ /* 0x000fea0003800000 */
.L_x_198:
        /* <DEDUP_REMOVED lines=9> */
.L_x_201:
[----:B------:R-:W-:Y:S05]  /*5d30*/  BSYNC B1 ;  /* 0x0000000000017941 */ /* 0x000fea0003800000 */
.L_x_200:
        /* <DEDUP_REMOVED lines=10> */
.L_x_203:
[----:B------:R-:W-:Y:S05]  /*5de0*/  BSYNC B1 ;  /* 0x0000000000017941 */ /* 0x000fea0003800000 */
.L_x_202:
        /* <DEDUP_REMOVED lines=10> */
.L_x_205:
[----:B------:R-:W-:Y:S05]  /*5e90*/  BSYNC B1 ;  /* 0x0000000000017941 */ /* 0x000fea0003800000 */
.L_x_204:
        /* <DEDUP_REMOVED lines=9> */
.L_x_207:
[----:B------:R-:W-:Y:S05]  /*5f30*/  BSYNC B1 ;  /* 0x0000000000017941 */ /* 0x000fea0003800000 */
.L_x_206:
        /* <DEDUP_REMOVED lines=9> */
.L_x_209:
[----:B------:R-:W-:Y:S05]  /*5fd0*/  BSYNC B1 ;  /* 0x0000000000017941 */ /* 0x000fea0003800000 */
.L_x_208:
        /* <DEDUP_REMOVED lines=10> */
.L_x_211:
[----:B------:R-:W-:Y:S05]  /*6080*/  BSYNC B1 ;  /* 0x0000000000017941 */ /* 0x000fea0003800000 */
.L_x_210:
        /* <DEDUP_REMOVED lines=10> */
.L_x_213:
[----:B------:R-:W-:Y:S05]  /*6130*/  BSYNC B1 ;  /* 0x0000000000017941 */ /* 0x000fea0003800000 */
.L_x_212:
        /* <DEDUP_REMOVED lines=9> */
.L_x_215:
[----:B------:R-:W-:Y:S05]  /*61d0*/  BSYNC B1 ;  /* 0x0000000000017941 */ /* 0x000fea0003800000 */
.L_x_214:
        /* <DEDUP_REMOVED lines=9> */
.L_x_217:
[----:B------:R-:W-:Y:S05]  /*6270*/  BSYNC B1 ;  /* 0x0000000000017941 */ /* 0x000fea0003800000 */
.L_x_216:
        /* <DEDUP_REMOVED lines=10> */
.L_x_219:
[----:B------:R-:W-:Y:S05]  /*6320*/  BSYNC B1 ;  /* 0x0000000000017941 */ /* 0x000fea0003800000 */
.L_x_218:
        /* <DEDUP_REMOVED lines=10> */
.L_x_221:
[----:B------:R-:W-:Y:S05]  /*63d0*/  BSYNC B1 ;  /* 0x0000000000017941 */ /* 0x000fea0003800000 */
.L_x_220:
        /* <DEDUP_REMOVED lines=9> */
.L_x_223:
[----:B------:R-:W-:Y:S05]  /*6470*/  BSYNC B1 ;  /* 0x0000000000017941 */ /* 0x000fea0003800000 */
.L_x_222:
        /* <DEDUP_REMOVED lines=9> */
.L_x_225:
[----:B------:R-:W-:Y:S05]  /*6510*/  BSYNC B1 ;  /* 0x0000000000017941 */ /* 0x000fea0003800000 */
.L_x_224:
        /* <DEDUP_REMOVED lines=10> */
.L_x_227:
[----:B------:R-:W-:Y:S05]  /*65c0*/  BSYNC B1 ;  /* 0x0000000000017941 */ /* 0x000fea0003800000 */
.L_x_226:
        /* <DEDUP_REMOVED lines=10> */
.L_x_229:
[----:B------:R-:W-:Y:S05]  /*6670*/  BSYNC B1 ;  /* 0x0000000000017941 */ /* 0x000fea0003800000 */
.L_x_228:
        /* <DEDUP_REMOVED lines=9> */
.L_x_231:
[----:B------:R-:W-:Y:S05]  /*6710*/  BSYNC B1 ;  /* 0x0000000000017941 */ /* 0x000fea0003800000 */
.L_x_230:
        /* <DEDUP_REMOVED lines=9> */
.L_x_233:
[----:B------:R-:W-:Y:S05]  /*67b0*/  BSYNC B1 ;  /* 0x0000000000017941 */ /* 0x000fea0003800000 */
.L_x_232:
        /* <DEDUP_REMOVED lines=10> */
.L_x_235:
[----:B------:R-:W-:Y:S05]  /*6860*/  BSYNC B1 ;  /* 0x0000000000017941 */ /* 0x000fea0003800000 */
.L_x_234:
        /* <DEDUP_REMOVED lines=10> */
.L_x_237:
[----:B------:R-:W-:Y:S05]  /*6910*/  BSYNC B1 ;  /* 0x0000000000017941 */ /* 0x000fea0003800000 */
.L_x_236:
        /* <DEDUP_REMOVED lines=9> */
.L_x_239:
[----:B------:R-:W-:Y:S05]  /*69b0*/  BSYNC B1 ;  /* 0x0000000000017941 */ /* 0x000fea0003800000 */
.L_x_238:
        /* <DEDUP_REMOVED lines=9> */
.L_x_241:
[----:B------:R-:W-:Y:S05]  /*6a50*/  BSYNC B1 ;  /* 0x0000000000017941 */ /* 0x000fea0003800000 */
.L_x_240:
        /* <DEDUP_REMOVED lines=10> */
.L_x_243:
[----:B------:R-:W-:Y:S05]  /*6b00*/  BSYNC B1 ;  /* 0x0000000000017941 */ /* 0x000fea0003800000 */
.L_x_242:
        /* <DEDUP_REMOVED lines=10> */
.L_x_245:
[----:B------:R-:W-:Y:S05]  /*6bb0*/  BSYNC B1 ;  /* 0x0000000000017941 */ /* 0x000fea0003800000 */
.L_x_244:
        /* <DEDUP_REMOVED lines=9> */
.L_x_247:
[----:B------:R-:W-:Y:S05]  /*6c50*/  BSYNC B1 ;  /* 0x0000000000017941 */ /* 0x000fea0003800000 */
.L_x_246:
        /* <DEDUP_REMOVED lines=9> */
.L_x_249:
[----:B------:R-:W-:Y:S05]  /*6cf0*/  BSYNC B1 ;  /* 0x0000000000017941 */ /* 0x000fea0003800000 */
.L_x_248:
        /* <DEDUP_REMOVED lines=10> */
.L_x_251:
[----:B------:R-:W-:Y:S05]  /*6da0*/  BSYNC B1 ;  /* 0x0000000000017941 */ /* 0x000fea0003800000 */
.L_x_250:
        /* <DEDUP_REMOVED lines=10> */
.L_x_253:
[----:B------:R-:W-:Y:S05]  /*6e50*/  BSYNC B1 ;  /* 0x0000000000017941 */ /* 0x000fea0003800000 */
.L_x_252:
        /* <DEDUP_REMOVED lines=9> */
.L_x_255:
[----:B------:R-:W-:Y:S05]  /*6ef0*/  BSYNC B1 ;  /* 0x0000000000017941 */ /* 0x000fea0003800000 */
.L_x_254:
        /* <DEDUP_REMOVED lines=9> */
.L_x_257:
[----:B------:R-:W-:Y:S05]  /*6f90*/  BSYNC B1 ;  /* 0x0000000000017941 */ /* 0x000fea0003800000 */
.L_x_256:
        /* <DEDUP_REMOVED lines=10> */
.L_x_259:
[----:B------:R-:W-:Y:S05]  /*7040*/  BSYNC B1 ;  /* 0x0000000000017941 */ /* 0x000fea0003800000 */
.L_x_258:
        /* <DEDUP_REMOVED lines=10> */
.L_x_261:
[----:B------:R-:W-:Y:S05]  /*70f0*/  BSYNC B1 ;  /* 0x0000000000017941 */ /* 0x000fea0003800000 */
.L_x_260:
        /* <DEDUP_REMOVED lines=9> */
.L_x_263:
[----:B------:R-:W-:Y:S05]  /*7190*/  BSYNC B1 ;  /* 0x0000000000017941 */ /* 0x000fea0003800000 */
.L_x_262:
        /* <DEDUP_REMOVED lines=9> */
.L_x_265:
[----:B------:R-:W-:Y:S05]  /*7230*/  BSYNC B1 ;  /* 0x0000000000017941 */ /* 0x000fea0003800000 */
.L_x_264:
        /* <DEDUP_REMOVED lines=10> */
.L_x_267:
[----:B------:R-:W-:Y:S05]  /*72e0*/  BSYNC B1 ;  /* 0x0000000000017941 */ /* 0x000fea0003800000 */
.L_x_266:
        /* <DEDUP_REMOVED lines=10> */
.L_x_269:
[----:B------:R-:W-:Y:S05]  /*7390*/  BSYNC B1 ;  /* 0x0000000000017941 */ /* 0x000fea0003800000 */
.L_x_268:
        /* <DEDUP_REMOVED lines=9> */
.L_x_271:
[----:B------:R-:W-:Y:S05]  /*7430*/  BSYNC B1 ;  /* 0x0000000000017941 */ /* 0x000fea0003800000 */
.L_x_270:
        /* <DEDUP_REMOVED lines=9> */
.L_x_273:
[----:B------:R-:W-:Y:S05]  /*74d0*/  BSYNC B1 ;  /* 0x0000000000017941 */ /* 0x000fea0003800000 */
.L_x_272:
        /* <DEDUP_REMOVED lines=10> */
.L_x_275:
[----:B------:R-:W-:Y:S05]  /*7580*/  BSYNC B1 ;  /* 0x0000000000017941 */ /* 0x000fea0003800000 */
.L_x_274:
        /* <DEDUP_REMOVED lines=10> */
.L_x_277:
[----:B------:R-:W-:Y:S05]  /*7630*/  BSYNC B1 ;  /* 0x0000000000017941 */ /* 0x000fea0003800000 */
.L_x_276:
        /* <DEDUP_REMOVED lines=9> */
.L_x_279:
[----:B------:R-:W-:Y:S05]  /*76d0*/  BSYNC B1 ;  /* 0x0000000000017941 */ /* 0x000fea0003800000 */
.L_x_278:
        /* <DEDUP_REMOVED lines=9> */
.L_x_281:
[----:B------:R-:W-:Y:S05]  /*7770*/  BSYNC B1 ;  /* 0x0000000000017941 */ /* 0x000fea0003800000 */
.L_x_280:
        /* <DEDUP_REMOVED lines=10> */
.L_x_283:
[----:B------:R-:W-:Y:S05]  /*7820*/  BSYNC B1 ;  /* 0x0000000000017941 */ /* 0x000fea0003800000 */
.L_x_282:
        /* <DEDUP_REMOVED lines=10> */
.L_x_285:
[----:B------:R-:W-:Y:S05]  /*78d0*/  BSYNC B1 ;  /* 0x0000000000017941 */ /* 0x000fea0003800000 */
.L_x_284:
        /* <DEDUP_REMOVED lines=9> */
.L_x_287:
[----:B------:R-:W-:Y:S05]  /*7970*/  BSYNC B1 ;  /* 0x0000000000017941 */ /* 0x000fea0003800000 */
.L_x_286:
[----:B0----5:R-:W-:Y:S01]  /*7980*/  HADD2.F32 R0, -RZ, R19.H0_H0 ;  /* 0x20000013ff007230 */ /* 0x021fe20000004100 */
[----:B------:R-:W-:Y:S01]  /*7990*/  ISETP.GT.AND P0, PT, R3, 0x8, P0 ;  /* 0x000000080300780c */ /* 0x000fe20000704270 */
[----:B------:R-:W-:Y:S01]  /*79a0*/  @P1 IMAD.MOV.U32 R4, RZ, RZ, R10 ;  /* 0x000000ffff041224 */ /* 0x000fe200078e000a */
[----:B------:R-:W-:Y:S02]  /*79b0*/  BSSY B1, `(.L_x_288) ;  /* 0x0000009000017945 */ /* 0x000fe40003800000 */
[----:B------:R-:W-:-:S04]  /*79c0*/  FMUL R5, R0, R155 ;  /* 0x0000009b00057220 */ /* 0x000fc80000400000 */
[----:B------:R-:W-:-:S05]  /*79d0*/  FFMA R5, R150, R154, R5 ;  /* 0x0000009a96057223 */ /* 0x000fca0000000005 */
[----:B------:R-:W-:-:S04]  /*79e0*/  F2FP.F16.F32.PACK_AB R5, RZ, R5 ;  /* 0x00000005ff05723e */ /* 0x000fc800000000ff */
[----:B------:R-:W-:Y:S01]  /*79f0*/  PRMT R2, R5, 0x7610, R2 ;  /* 0x0000761005027816 */ /* 0x000fe20000000002 */
[----:B------:R-:W-:-:S05]  /*7a00*/  @P1 IMAD.MOV.U32 R5, RZ, RZ, R11 ;  /* 0x000000ffff051224 */ /* 0x000fca00078e000b */
[----:B------:R0:W-:Y:S01]  /*7a10*/  @P1 STG.E.U16 desc[UR36][R4.64+0x1f0], R2 ;  /* 0x0001f00204001986 */ /* 0x0001e2000c101524 */
[----:B------:R-:W-:Y:S05]  /*7a20*/  @!P0 BRA `(.L_x_289) ;  /* 0x0000000000048947 */ /* 0x000fea0003800000 */
[----:B------:R0:W5:Y:S02]  /*7a30*/  LDG.E.LTC128B.U16 R19, desc[UR36][R8.64+0x1f2] ;  /* 0x0001f22408137981 */ /* 0x000164000c1e1520 */
.L_x_289:
[----:B------:R-:W-:Y:S05]  /*7a40*/  BSYNC B1 ;  /* 0x0000000000017941 */ /* 0x000fea0003800000 */
.L_x_288:
[----:B------:R-:W-:Y:S05]  /*7a50*/  @!P0 BRA `(.L_x_290) ;  /* 0x0000002400488947 */ /* 0x000fea0003800000 */
[----:B-----5:R-:W-:-:S05]  /*7a60*/  HADD2.F32 R0, -RZ, R19.H0_H0 ;  /* 0x20000013ff007230 */ /* 0x020fca0000004100 */
[----:B------:R-:W-:-:S04]  /*7a70*/  FMUL R0, R0, R155 ;  /* 0x0000009b00007220 */ /* 0x000fc80000400000 */
[----:B------:R-:W-:-:S05]  /*7a80*/  FFMA R0, R151, R154, R0 ;  /* 0x0000009a97007223 */ /* 0x000fca0000000000 */
[----:B------:R-:W-:-:S05]  /*7a90*/  F2FP.F16.F32.PACK_AB R0, RZ, R0 ;  /* 0x00000000ff00723e */ /* 0x000fca00000000ff */
[----:B------:R0:W-:Y:S01]  /*7aa0*/  STG.E.U16 desc[UR36][R10.64+0x1f2], R0 ;  /* 0x0001f2000a007986 */ /* 0x0001e2000c101524 */
[----:B------:R-:W-:Y:S05]  /*7ab0*/  BRA `(.L_x_290) ;  /* 0x0000002400307947 */ /* 0x000fea0003800000 */
.L_x_37:
[----:B------:R-:W-:Y:S01]  /*7ac0*/  ISETP.GT.AND P0, PT, R0, 0x1, PT ;  /* 0x000000010000780c */ /* 0x000fe20003f04270 */
[----:B------:R-:W-:Y:S01]  /*7ad0*/  ULDC.64 UR4, c[0x0][0x5c0] ;  /* 0x0001700000047ab9 */ /* 0x000fe20000000a00 */
[-C--:B------:R-:W-:Y:S01]  /*7ae0*/  FMUL R24, R24, R154.reuse ;  /* 0x0000009a18187220 */ /* 0x080fe20000400000 */
[-C--:B------:R-:W-:Y:S01]  /*7af0*/  FMUL R25, R25, R154.reuse ;  /* 0x0000009a19197220 */ /* 0x080fe20000400000 */
[----:B------:R-:W-:Y:S01]  /*7b00*/  ISETP.GT.AND P3, PT, R3, RZ, P0 ;  /* 0x000000ff0300720c */ /* 0x000fe20000764270 */
[-C--:B------:R-:W-:Y:S01]  /*7b10*/  FMUL R26, R26, R154.reuse ;  /* 0x0000009a1a1a7220 */ /* 0x080fe20000400000 */
[----:B------:R-:W-:Y:S01]  /*7b20*/  LEA R4, P4, R6, UR4, 0x1 ;  /* 0x0000000406047c11 */ /* 0x000fe2000f8808ff */
[----:B------:R-:W-:Y:S01]  /*7b30*/  FMUL R27, R27, R154 ;  /* 0x0000009a1b1b7220 */ /* 0x000fe20000400000 */
[----:B------:R-:W-:Y:S01]  /*7b40*/  F2FP.F16.F32.PACK_AB R24, RZ, R24 ;  /* 0x00000018ff18723e */ /* 0x000fe200000000ff */
[-C--:B------:R-:W-:Y:S01]  /*7b50*/  FMUL R28, R28, R154.reuse ;  /* 0x0000009a1c1c7220 */ /* 0x080fe20000400000 */
[----:B------:R-:W-:Y:S01]  /*7b60*/  LEA.HI.X R5, R6, UR5, R179, 0x1, P4 ;  /* 0x0000000506057c11 */ /* 0x000fe2000a0f0cb3 */
[-C--:B------:R-:W-:Y:S01]  /*7b70*/  FMUL R29, R29, R154.reuse ;  /* 0x0000009a1d1d7220 */ /* 0x080fe20000400000 */
[----:B------:R-:W-:Y:S01]  /*7b80*/  F2FP.F16.F32.PACK_AB R25, RZ, R25 ;  /* 0x00000019ff19723e */ /* 0x000fe200000000ff */
[-C--:B------:R-:W-:Y:S01]  /*7b90*/  FMUL R30, R30, R154.reuse ;  /* 0x0000009a1e1e7220 */ /* 0x080fe20000400000 */
[----:B------:R-:W-:Y:S01]  /*7ba0*/  SHF.L.U64.HI R11, R10, 0x4, R11 ;  /* 0x000000040a0b7819 */ /* 0x000fe2000001020b */
[----:B------:R-:W-:Y:S01]  /*7bb0*/  @P1 STG.E.U16 desc[UR36][R4.64], R24 ;  /* 0x0000001804001986 */ /* 0x000fe2000c101524 */
[----:B------:R-:W-:Y:S01]  /*7bc0*/  ISETP.GT.AND P1, PT, R0, 0x8, PT ;  /* 0x000000080000780c */ /* 0x000fe20003f24270 */
[----:B------:R-:W-:Y:S01]  /*7bd0*/  FMUL R31, R31, R154 ;  /* 0x0000009a1f1f7220 */ /* 0x000fe20000400000 */
[C---:B------:R-:W-:Y:S01]  /*7be0*/  ISETP.GT.AND P4, PT, R3.reuse, 0x8, P0 ;  /* 0x000000080300780c */ /* 0x040fe20000784270 */
[----:B------:R-:W-:Y:S01]  /*7bf0*/  @P3 STG.E.U16 desc[UR36][R4.64+0x2], R25 ;  /* 0x0000021904003986 */ /* 0x000fe2000c101524 */
[----:B------:R-:W-:Y:S01]  /*7c00*/  LEA R6, P3, R10, R4, 0x4 ;  /* 0x000000040a067211 */ /* 0x000fe200078620ff */
[-C--:B------:R-:W-:Y:S01]  /*7c10*/  FMUL R32, R32, R154.reuse ;  /* 0x0000009a20207220 */ /* 0x080fe20000400000 */
[----:B------:R-:W-:Y:S01]  /*7c20*/  ISETP.GT.AND P2, PT, R3, 0x8, P2 ;  /* 0x000000080300780c */ /* 0x000fe20001744270 */
[-C--:B------:R-:W-:Y:S01]  /*7c30*/  FMUL R33, R33, R154.reuse ;  /* 0x0000009a21217220 */ /* 0x080fe20000400000 */
[----:B------:R-:W-:Y:S01]  /*7c40*/  ISETP.GT.AND P0, PT, R0, 0x9, PT ;  /* 0x000000090000780c */ /* 0x000fe20003f04270 */
[----:B------:R-:W-:Y:S01]  /*7c50*/  IMAD.X R7, R11, 0x1, R5, P3 ;  /* 0x000000010b077824 */ /* 0x000fe200018e0605 */
[C---:B------:R-:W-:Y:S01]  /*7c60*/  ISETP.GT.AND P5, PT, R3.reuse, RZ, P1 ;  /* 0x000000ff0300720c */ /* 0x040fe20000fa4270 */
[-C--:B------:R-:W-:Y:S01]  /*7c70*/  FMUL R34, R34, R154.reuse ;  /* 0x0000009a22227220 */ /* 0x080fe20000400000 */
[----:B------:R-:W-:Y:S01]  /*7c80*/  ISETP.GT.AND P3, PT, R3, RZ, P0 ;  /* 0x000000ff0300720c */ /* 0x000fe20000764270 */
[----:B------:R-:W-:Y:S01]  /*7c90*/  FMUL R35, R35, R154 ;  /* 0x0000009a23237220 */ /* 0x000fe20000400000 */
[----:B------:R-:W-:Y:S01]  /*7ca0*/  F2FP.F16.F32.PACK_AB R26, RZ, R26 ;  /* 0x0000001aff1a723e */ /* 0x000fe200000000ff */
[-C--:B------:R-:W-:Y:S01]  /*7cb0*/  FMUL R36, R36, R154.reuse ;  /* 0x0000009a24247220 */ /* 0x080fe20000400000 */
[----:B------:R-:W-:Y:S01]  /*7cc0*/  F2FP.F16.F32.PACK_AB R27, RZ, R27 ;  /* 0x0000001bff1b723e */ /* 0x000fe200000000ff */
[----:B------:R-:W-:Y:S01]  /*7cd0*/  FMUL R37, R37, R154 ;  /* 0x0000009a25257220 */ /* 0x000fe20000400000 */
[----:B------:R-:W-:Y:S01]  /*7ce0*/  F2FP.F16.F32.PACK_AB R28, RZ, R28 ;  /* 0x0000001cff1c723e */ /* 0x000fe200000000ff */
[----:B------:R-:W-:Y:S01]  /*7cf0*/  @P2 STG.E.U16 desc[UR36][R6.64], R26 ;  /* 0x0000001a06002986 */ /* 0x000fe2000c101524 */
[----:B------:R-:W-:Y:S01]  /*7d00*/  F2FP.F16.F32.PACK_AB R29, RZ, R29 ;  /* 0x0000001dff1d723e */ /* 0x000fe200000000ff */
[-C--:B------:R-:W-:Y:S01]  /*7d10*/  FMUL R38, R38, R154.reuse ;  /* 0x0000009a26267220 */ /* 0x080fe20000400000 */
[----:B------:R-:W-:Y:S01]  /*7d20*/  ISETP.GT.AND P2, PT, R3, 0x8, P1 ;  /* 0x000000080300780c */ /* 0x000fe20000f44270 */
[----:B------:R-:W-:Y:S01]  /*7d30*/  @P4 STG.E.U16 desc[UR36][R6.64+0x2], R27 ;  /* 0x0000021b06004986 */ /* 0x000fe2000c101524 */
[----:B------:R-:W-:Y:S01]  /*7d40*/  ISETP.GT.AND P1, PT, R0, 0x10, PT ;  /* 0x000000100000780c */ /* 0x000fe20003f24270 */
[----:B------:R-:W-:Y:S01]  /*7d50*/  FMUL R39, R39, R154 ;  /* 0x0000009a27277220 */ /* 0x000fe20000400000 */
[----:B------:R-:W-:Y:S01]  /*7d60*/  F2FP.F16.F32.PACK_AB R30, RZ, R30 ;  /* 0x0000001eff1e723e */ /* 0x000fe200000000ff */
[----:B------:R-:W-:Y:S01]  /*7d70*/  @P5 STG.E.U16 desc[UR36][R4.64+0x10], R28 ;  /* 0x0000101c04005986 */ /* 0x000fe2000c101524 */
[C---:B------:R-:W-:Y:S01]  /*7d80*/  ISETP.GT.AND P4, PT, R3.reuse, RZ, P1 ;  /* 0x000000ff0300720c */ /* 0x040fe20000f84270 */
[-C--:B------:R-:W-:Y:S01]  /*7d90*/  FMUL R40, R40, R154.reuse ;  /* 0x0000009a28287220 */ /* 0x080fe20000400000 */
[----:B------:R-:W-:Y:S01]  /*7da0*/  F2FP.F16.F32.PACK_AB R31, RZ, R31 ;  /* 0x0000001fff1f723e */ /* 0x000fe200000000ff */
[----:B------:R-:W-:Y:S01]  /*7db0*/  @P3 STG.E.U16 desc[UR36][R4.64+0x12], R29 ;  /* 0x0000121d04003986 */ /* 0x000fe2000c101524 */
[----:B------:R-:W-:Y:S01]  /*7dc0*/  ISETP.GT.AND P3, PT, R3, 0x8, P0 ;  /* 0x000000080300780c */ /* 0x000fe20000764270 */
[----:B------:R-:W-:Y:S01]  /*7dd0*/  FMUL R41, R41, R154 ;  /* 0x0000009a29297220 */ /* 0x000fe20000400000 */
[----:B------:R-:W-:Y:S01]  /*7de0*/  ISETP.GT.AND P0, PT, R0, 0x11, PT ;  /* 0x000000110000780c */ /* 0x000fe20003f04270 */
[----:B------:R-:W-:Y:S01]  /*7df0*/  @P2 STG.E.U16 desc[UR36][R6.64+0x10], R30 ;  /* 0x0000101e06002986 */ /* 0x000fe2000c101524 */
[----:B------:R-:W-:Y:S01]  /*7e00*/  F2FP.F16.F32.PACK_AB R32, RZ, R32 ;  /* 0x00000020ff20723e */ /* 0x000fe200000000ff */
[-C--:B------:R-:W-:Y:S01]  /*7e10*/  FMUL R42, R42, R154.reuse ;  /* 0x0000009a2a2a7220 */ /* 0x080fe20000400000 */
[----:B------:R-:W-:Y:S01]  /*7e20*/  ISETP.GT.AND P5, PT, R3, RZ, P0 ;  /* 0x000000ff0300720c */ /* 0x000fe200007a4270 */
[-C--:B------:R-:W-:Y:S01]  /*7e30*/  FMUL R43, R43, R154.reuse ;  /* 0x0000009a2b2b7220 */ /* 0x080fe20000400000 */
[----:B------:R-:W-:Y:S01]  /*7e40*/  ISETP.GT.AND P2, PT, R3, 0x8, P1 ;  /* 0x000000080300780c */ /* 0x000fe20000f44270 */
[-C--:B------:R-:W-:Y:S01]  /*7e50*/  FMUL R44, R44, R154.reuse ;  /* 0x0000009a2c2c7220 */ /* 0x080fe20000400000 */
[----:B------:R-:W-:Y:S01]  /*7e60*/  ISETP.GT.AND P1, PT, R0, 0x18, PT ;  /* 0x000000180000780c */ /* 0x000fe20003f24270 */
[-C--:B------:R-:W-:Y:S01]  /*7e70*/  FMUL R45, R45, R154.reuse ;  /* 0x0000009a2d2d7220 */ /* 0x080fe20000400000 */
[----:B------:R-:W-:Y:S01]  /*7e80*/  F2FP.F16.F32.PACK_AB R33, RZ, R33 ;  /* 0x00000021ff21723e */ /* 0x000fe200000000ff */
[----:B------:R-:W-:Y:S01]  /*7e90*/  @P3 STG.E.U16 desc[UR36][R6.64+0x12], R31 ;  /* 0x0000121f06003986 */ /* 0x000fe2000c101524 */
[C---:B------:R-:W-:Y:S01]  /*7ea0*/  ISETP.GT.AND P3, PT, R3.reuse, 0x8, P0 ;  /* 0x000000080300780c */ /* 0x040fe20000764270 */
[-C--:B------:R-:W-:Y:S01]  /*7eb0*/  FMUL R46, R46, R154.reuse ;  /* 0x0000009a2e2e7220 */ /* 0x080fe20000400000 */
[----:B------:R-:W-:Y:S01]  /*7ec0*/  ISETP.GT.AND P0, PT, R0, 0x19, PT ;  /* 0x000000190000780c */ /* 0x000fe20003f04270 */
[----:B------:R-:W-:Y:S01]  /*7ed0*/  @P4 STG.E.U16 desc[UR36][R4.64+0x20], R32 ;  /* 0x0000202004004986 */ /* 0x000fe2000c101524 */
[----:B------:R-:W-:Y:S01]  /*7ee0*/  ISETP.GT.AND P4, PT, R3, RZ, P1 ;  /* 0x000000ff0300720c */ /* 0x000fe20000f84270 */
[----:B------:R-:W-:Y:S01]  /*7ef0*/  FMUL R47, R47, R154 ;  /* 0x0000009a2f2f7220 */ /* 0x000fe20000400000 */
[----:B------:R-:W-:Y:S01]  /*7f00*/  F2FP.F16.F32.PACK_AB R34, RZ, R34 ;  /* 0x00000022ff22723e */ /* 0x000fe200000000ff */
[----:B------:R-:W-:Y:S01]  /*7f10*/  @P5 STG.E.U16 desc[UR36][R4.64+0x22], R33 ;  /* 0x0000222104005986 */ /* 0x000fe2000c101524 */
[----:B------:R-:W-:Y:S01]  /*7f20*/  ISETP.GT.AND P5, PT, R3, RZ, P0 ;  /* 0x000000ff0300720c */ /* 0x000fe200007a4270 */
[----:B------:R-:W-:Y:S01]  /*7f30*/  FMUL R48, R48, R154 ;  /* 0x0000009a30307220 */ /* 0x000fe20000400000 */
[----:B------:R-:W-:Y:S01]  /*7f40*/  F2FP.F16.F32.PACK_AB R35, RZ, R35 ;  /* 0x00000023ff23723e */ /* 0x000fe200000000ff */
[----:B------:R-:W-:Y:S01]  /*7f50*/  @P2 STG.E.U16 desc[UR36][R6.64+0x20], R34 ;  /* 0x0000202206002986 */ /* 0x000fe2000c101524 */
[----:B------:R-:W-:Y:S01]  /*7f60*/  F2FP.F16.F32.PACK_AB R36, RZ, R36 ;  /* 0x00000024ff24723e */ /* 0x000fe200000000ff */
[-C--:B------:R-:W-:Y:S01]  /*7f70*/  FMUL R49, R49, R154.reuse ;  /* 0x0000009a31317220 */ /* 0x080fe20000400000 */
[C---:B------:R-:W-:Y:S01]  /*7f80*/  ISETP.GT.AND P2, PT, R3.reuse, 0x8, P1 ;  /* 0x000000080300780c */ /* 0x040fe20000f44270 */
[----:B------:R-:W-:Y:S01]  /*7f90*/  @P3 STG.E.U16 desc[UR36][R6.64+0x22], R35 ;  /* 0x0000222306003986 */ /* 0x000fe2000c101524 */
[----:B------:R-:W-:Y:S01]  /*7fa0*/  ISETP.GT.AND P1, PT, R0, 0x20, PT ;  /* 0x000000200000780c */ /* 0x000fe20003f24270 */
[-C--:B------:R-:W-:Y:S01]  /*7fb0*/  FMUL R50, R50, R154.reuse ;  /* 0x0000009a32327220 */ /* 0x080fe20000400000 */
[----:B------:R-:W-:Y:S01]  /*7fc0*/  F2FP.F16.F32.PACK_AB R37, RZ, R37 ;  /* 0x00000025ff25723e */ /* 0x000fe200000000ff */
[----:B------:R-:W-:Y:S01]  /*7fd0*/  @P4 STG.E.U16 desc[UR36][R4.64+0x30], R36 ;  /* 0x0000302404004986 */ /* 0x000fe2000c101524 */
[----:B------:R-:W-:Y:S01]  /*7fe0*/  ISETP.GT.AND P3, PT, R3, 0x8, P0 ;  /* 0x000000080300780c */ /* 0x000fe20000764270 */
[-C--:B------:R-:W-:Y:S01]  /*7ff0*/  FMUL R51, R51, R154.reuse ;  /* 0x0000009a33337220 */ /* 0x080fe20000400000 */
[----:B------:R-:W-:Y:S01]  /*8000*/  ISETP.GT.AND P0, PT, R0, 0x21, PT ;  /* 0x000000210000780c */ /* 0x000fe20003f04270 */
[----:B------:R-:W-:Y:S01]  /*8010*/  @P5 STG.E.U16 desc[UR36][R4.64+0x32], R37 ;  /* 0x0000322504005986 */ /* 0x000fe2000c101524 */
[----:B------:R-:W-:Y:S01]  /*8020*/  ISETP.GT.AND P4, PT, R3, RZ, P1 ;  /* 0x000000ff0300720c */ /* 0x000fe20000f84270 */
[----:B------:R-:W-:Y:S01]  /*8030*/  FMUL R52, R52, R154 ;  /* 0x0000009a34347220 */ /* 0x000fe20000400000 */
[----:B------:R-:W-:Y:S01]  /*8040*/  F2FP.F16.F32.PACK_AB R38, RZ, R38 ;  /* 0x00000026ff26723e */ /* 0x000fe200000000ff */
[-C--:B------:R-:W-:Y:S01]  /*8050*/  FMUL R53, R53, R154.reuse ;  /* 0x0000009a35357220 */ /* 0x080fe20000400000 */
        /* <DEDUP_REMOVED lines=325> */
[----:B------:R-:W-:Y:S01]  /*94b0*/  FMUL R151, R151, R154 ;  /* 0x0000009a97977220 */ /* 0x000fe20000400000 */
[----:B------:R-:W-:Y:S01]  /*94c0*/  ISETP.GT.AND P2, PT, R3, 0x8, P1 ;  /* 0x000000080300780c */ /* 0x000fe20000f44270 */
[----:B------:R-:W-:Y:S01]  /*94d0*/  @P3 STG.E.U16 desc[UR36][R6.64+0x132], R103 ;  /* 0x0001326706003986 */ /* 0x000fe2000c101524 */
[----:B------:R-:W-:-:S02]  /*94e0*/  ISETP.GT.AND P1, PT, R0, 0xa8, PT ;  /* 0x000000a80000780c */ /* 0x000fc40003f24270 */
[----:B------:R-:W-:Y:S01]  /*94f0*/  F2FP.F16.F32.PACK_AB R105, RZ, R105 ;  /* 0x00000069ff69723e */ /* 0x000fe200000000ff */
[----:B------:R-:W-:Y:S01]  /*9500*/  @P4 STG.E.U16 desc[UR36][R4.64+0x140], R104 ;  /* 0x0001406804004986 */ /* 0x000fe2000c101524 */
[C---:B------:R-:W-:Y:S02]  /*9510*/  ISETP.GT.AND P3, PT, R3.reuse, 0x8, P0 ;  /* 0x000000080300780c */ /* 0x040fe40000764270 */
[----:B------:R-:W-:Y:S01]  /*9520*/  ISETP.GT.AND P0, PT, R0, 0xa9, PT ;  /* 0x000000a90000780c */ /* 0x000fe20003f04270 */
[----:B------:R-:W-:Y:S01]  /*9530*/  @P5 STG.E.U16 desc[UR36][R4.64+0x142], R105 ;  /* 0x0001426904005986 */ /* 0x000fe2000c101524 */
[C---:B------:R-:W-:Y:S02]  /*9540*/  ISETP.GT.AND P4, PT, R3.reuse, RZ, P1 ;  /* 0x000000ff0300720c */ /* 0x040fe40000f84270 */
[----:B------:R-:W-:Y:S02]  /*9550*/  F2FP.F16.F32.PACK_AB R106, RZ, R106 ;  /* 0x0000006aff6a723e */ /* 0x000fe400000000ff */
[----:B------:R-:W-:-:S02]  /*9560*/  ISETP.GT.AND P5, PT, R3, RZ, P0 ;  /* 0x000000ff0300720c */ /* 0x000fc400007a4270 */
[----:B------:R-:W-:Y:S01]  /*9570*/  F2FP.F16.F32.PACK_AB R107, RZ, R107 ;  /* 0x0000006bff6b723e */ /* 0x000fe200000000ff */
[----:B------:R-:W-:Y:S01]  /*9580*/  @P2 STG.E.U16 desc[UR36][R6.64+0x140], R106 ;  /* 0x0001406a06002986 */ /* 0x000fe2000c101524 */
[----:B------:R-:W-:Y:S02]  /*9590*/  F2FP.F16.F32.PACK_AB R108, RZ, R108 ;  /* 0x0000006cff6c723e */ /* 0x000fe400000000ff */
[C---:B------:R-:W-:Y:S01]  /*95a0*/  ISETP.GT.AND P2, PT, R3.reuse, 0x8, P1 ;  /* 0x000000080300780c */ /* 0x040fe20000f44270 */
[----:B------:R-:W-:Y:S01]  /*95b0*/  @P3 STG.E.U16 desc[UR36][R6.64+0x142], R107 ;  /* 0x0001426b06003986 */ /* 0x000fe2000c101524 */
[----:B------:R-:W-:Y:S02]  /*95c0*/  ISETP.GT.AND P1, PT, R0, 0xb0, PT ;  /* 0x000000b00000780c */ /* 0x000fe40003f24270 */
[----:B------:R-:W-:Y:S01]  /*95d0*/  F2FP.F16.F32.PACK_AB R109, RZ, R109 ;  /* 0x0000006dff6d723e */ /* 0x000fe200000000ff */
[----:B------:R-:W-:Y:S01]  /*95e0*/  @P4 STG.E.U16 desc[UR36][R4.64+0x150], R108 ;  /* 0x0001506c04004986 */ /* 0x000fe2000c101524 */
[----:B------:R-:W-:-:S02]  /*95f0*/  ISETP.GT.AND P3, PT, R3, 0x8, P0 ;  /* 0x000000080300780c */ /* 0x000fc40000764270 */
[----:B------:R-:W-:Y:S01]  /*9600*/  ISETP.GT.AND P0, PT, R0, 0xb1, PT ;  /* 0x000000b10000780c */ /* 0x000fe20003f04270 */
[----:B------:R-:W-:Y:S01]  /*9610*/  @P5 STG.E.U16 desc[UR36][R4.64+0x152], R109 ;  /* 0x0001526d04005986 */ /* 0x000fe2000c101524 */
[C---:B------:R-:W-:Y:S02]  /*9620*/  ISETP.GT.AND P4, PT, R3.reuse, RZ, P1 ;  /* 0x000000ff0300720c */ /* 0x040fe40000f84270 */
[----:B------:R-:W-:Y:S02]  /*9630*/  F2FP.F16.F32.PACK_AB R110, RZ, R110 ;  /* 0x0000006eff6e723e */ /* 0x000fe400000000ff */
[----:B------:R-:W-:Y:S02]  /*9640*/  ISETP.GT.AND P5, PT, R3, RZ, P0 ;  /* 0x000000ff0300720c */ /* 0x000fe400007a4270 */
[----:B------:R-:W-:Y:S01]  /*9650*/  F2FP.F16.F32.PACK_AB R111, RZ, R111 ;  /* 0x0000006fff6f723e */ /* 0x000fe200000000ff */
[----:B------:R-:W-:Y:S01]  /*9660*/  @P2 STG.E.U16 desc[UR36][R6.64+0x150], R110 ;  /* 0x0001506e06002986 */ /* 0x000fe2000c101524 */
[----:B------:R-:W-:-:S02]  /*9670*/  F2FP.F16.F32.PACK_AB R112, RZ, R112 ;  /* 0x00000070ff70723e */ /* 0x000fc400000000ff */
[C---:B------:R-:W-:Y:S01]  /*9680*/  ISETP.GT.AND P2, PT, R3.reuse, 0x8, P1 ;  /* 0x000000080300780c */ /* 0x040fe20000f44270 */
[----:B------:R-:W-:Y:S01]  /*9690*/  @P3 STG.E.U16 desc[UR36][R6.64+0x152], R111 ;  /* 0x0001526f06003986 */ /* 0x000fe2000c101524 */
[C---:B------:R-:W-:Y:S02]  /*96a0*/  ISETP.GT.AND P1, PT, R0.reuse, 0xb8, PT ;  /* 0x000000b80000780c */ /* 0x040fe40003f24270 */
[----:B------:R-:W-:Y:S01]  /*96b0*/  F2FP.F16.F32.PACK_AB R113, RZ, R113 ;  /* 0x00000071ff71723e */ /* 0x000fe200000000ff */
[----:B------:R-:W-:Y:S01]  /*96c0*/  @P4 STG.E.U16 desc[UR36][R4.64+0x160], R112 ;  /* 0x0001607004004986 */ /* 0x000fe2000c101524 */
[C---:B------:R-:W-:Y:S02]  /*96d0*/  ISETP.GT.AND P3, PT, R3.reuse, 0x8, P0 ;  /* 0x000000080300780c */ /* 0x040fe40000764270 */
[----:B------:R-:W-:Y:S01]  /*96e0*/  ISETP.GT.AND P0, PT, R0, 0xb9, PT ;  /* 0x000000b90000780c */ /* 0x000fe20003f04270 */
[----:B------:R-:W-:Y:S01]  /*96f0*/  @P5 STG.E.U16 desc[UR36][R4.64+0x162], R113 ;  /* 0x0001627104005986 */ /* 0x000fe2000c101524 */
[----:B------:R-:W-:-:S02]  /*9700*/  ISETP.GT.AND P4, PT, R3, RZ, P1 ;  /* 0x000000ff0300720c */ /* 0x000fc40000f84270 */
[----:B------:R-:W-:Y:S02]  /*9710*/  F2FP.F16.F32.PACK_AB R114, RZ, R114 ;  /* 0x00000072ff72723e */ /* 0x000fe400000000ff */
[C---:B------:R-:W-:Y:S02]  /*9720*/  ISETP.GT.AND P5, PT, R3.reuse, RZ, P0 ;  /* 0x000000ff0300720c */ /* 0x040fe400007a4270 */
[----:B------:R-:W-:Y:S01]  /*9730*/  F2FP.F16.F32.PACK_AB R115, RZ, R115 ;  /* 0x00000073ff73723e */ /* 0x000fe200000000ff */
[----:B------:R-:W-:Y:S01]  /*9740*/  @P2 STG.E.U16 desc[UR36][R6.64+0x160], R114 ;  /* 0x0001607206002986 */ /* 0x000fe2000c101524 */
[----:B------:R-:W-:Y:S02]  /*9750*/  F2FP.F16.F32.PACK_AB R116, RZ, R116 ;  /* 0x00000074ff74723e */ /* 0x000fe400000000ff */
        /* <DEDUP_REMOVED lines=65> */
[----:B------:R-:W-:Y:S02]  /*9b70*/  ISETP.GT.AND P5, PT, R3, RZ, P0 ;  /* 0x000000ff0300720c */ /* 0x000fe400007a4270 */
[----:B------:R-:W-:Y:S02]  /*9b80*/  F2FP.F16.F32.PACK_AB R134, RZ, R134 ;  /* 0x00000086ff86723e */ /* 0x000fe400000000ff */
[----:B------:R-:W-:Y:S02]  /*9b90*/  F2FP.F16.F32.PACK_AB R135, RZ, R135 ;  /* 0x00000087ff87723e */ /* 0x000fe400000000ff */
[----:B------:R-:W-:Y:S01]  /*9ba0*/  F2FP.F16.F32.PACK_AB R136, RZ, R136 ;  /* 0x00000088ff88723e */ /* 0x000fe200000000ff */
[----:B------:R-:W-:Y:S01]  /*9bb0*/  @P2 STG.E.U16 desc[UR36][R6.64+0x1b0], R134 ;  /* 0x0001b08606002986 */ /* 0x000fe2000c101524 */
[----:B------:R-:W-:-:S02]  /*9bc0*/  F2FP.F16.F32.PACK_AB R137, RZ, R137 ;  /* 0x00000089ff89723e */ /* 0x000fc400000000ff */
[C---:B------:R-:W-:Y:S01]  /*9bd0*/  ISETP.GT.AND P1, PT, R3.reuse, 0x8, P1 ;  /* 0x000000080300780c */ /* 0x040fe20000f24270 */
[----:B------:R-:W-:Y:S01]  /*9be0*/  @P3 STG.E.U16 desc[UR36][R6.64+0x1b2], R135 ;  /* 0x0001b28706003986 */ /* 0x000fe2000c101524 */
[C---:B------:R-:W-:Y:S02]  /*9bf0*/  ISETP.GT.AND P2, PT, R3.reuse, 0x8, P0 ;  /* 0x000000080300780c */ /* 0x040fe40000744270 */
[C---:B------:R-:W-:Y:S01]  /*9c00*/  ISETP.GT.AND P0, PT, R0.reuse, 0xe9, PT ;  /* 0x000000e90000780c */ /* 0x040fe20003f04270 */
[----:B------:R-:W-:Y:S01]  /*9c10*/  @P4 STG.E.U16 desc[UR36][R4.64+0x1c0], R136 ;  /* 0x0001c08804004986 */ /* 0x000fe2000c101524 */
[----:B------:R-:W-:Y:S02]  /*9c20*/  ISETP.GT.AND P4, PT, R0, 0xe8, PT ;  /* 0x000000e80000780c */ /* 0x000fe40003f84270 */
[----:B------:R-:W-:Y:S01]  /*9c30*/  F2FP.F16.F32.PACK_AB R138, RZ, R138 ;  /* 0x0000008aff8a723e */ /* 0x000fe200000000ff */
[----:B------:R-:W-:Y:S01]  /*9c40*/  @P5 STG.E.U16 desc[UR36][R4.64+0x1c2], R137 ;  /* 0x0001c28904005986 */ /* 0x000fe2000c101524 */
[----:B------:R-:W-:-:S02]  /*9c50*/  ISETP.GT.AND P5, PT, R3, RZ, P4 ;  /* 0x000000ff0300720c */ /* 0x000fc400027a4270 */
[----:B------:R-:W-:Y:S01]  /*9c60*/  F2FP.F16.F32.PACK_AB R139, RZ, R139 ;  /* 0x0000008bff8b723e */ /* 0x000fe200000000ff */
[----:B------:R-:W-:Y:S01]  /*9c70*/  @P1 STG.E.U16 desc[UR36][R6.64+0x1c0], R138 ;  /* 0x0001c08a06001986 */ /* 0x000fe2000c101524 */
[----:B------:R-:W-:Y:S02]  /*9c80*/  F2FP.F16.F32.PACK_AB R140, RZ, R140 ;  /* 0x0000008cff8c723e */ /* 0x000fe400000000ff */
[C---:B------:R-:W-:Y:S01]  /*9c90*/  ISETP.GT.AND P3, PT, R3.reuse, RZ, P0 ;  /* 0x000000ff0300720c */ /* 0x040fe20000764270 */
[----:B------:R-:W-:Y:S01]  /*9ca0*/  @P2 STG.E.U16 desc[UR36][R6.64+0x1c2], R139 ;  /* 0x0001c28b06002986 */ /* 0x000fe2000c101524 */
[C---:B------:R-:W-:Y:S02]  /*9cb0*/  ISETP.GT.AND P4, PT, R3.reuse, 0x8, P4 ;  /* 0x000000080300780c */ /* 0x040fe40002784270 */
[----:B------:R-:W-:Y:S02]  /*9cc0*/  F2FP.F16.F32.PACK_AB R141, RZ, R141 ;  /* 0x0000008dff8d723e */ /* 0x000fe400000000ff */
[----:B------:R-:W-:Y:S01]  /*9cd0*/  F2FP.F16.F32.PACK_AB R142, RZ, R142 ;  /* 0x0000008eff8e723e */ /* 0x000fe200000000ff */
[----:B------:R-:W-:Y:S01]  /*9ce0*/  @P5 STG.E.U16 desc[UR36][R4.64+0x1d0], R140 ;  /* 0x0001d08c04005986 */ /* 0x000fe2000c101524 */
[----:B------:R-:W-:-:S02]  /*9cf0*/  ISETP.GT.AND P5, PT, R3, 0x8, P0 ;  /* 0x000000080300780c */ /* 0x000fc400007a4270 */
[----:B------:R-:W-:Y:S02]  /*9d00*/  F2FP.F16.F32.PACK_AB R143, RZ, R143 ;  /* 0x0000008fff8f723e */ /* 0x000fe400000000ff */
[C---:B------:R-:W-:Y:S01]  /*9d10*/  ISETP.GT.AND P0, PT, R0.reuse, 0xf1, PT ;  /* 0x000000f10000780c */ /* 0x040fe20003f04270 */
[----:B------:R-:W-:Y:S01]  /*9d20*/  @P3 STG.E.U16 desc[UR36][R4.64+0x1d2], R141 ;  /* 0x0001d28d04003986 */ /* 0x000fe2000c101524 */
[----:B------:R-:W-:Y:S02]  /*9d30*/  ISETP.GT.AND P3, PT, R0, 0xf0, PT ;  /* 0x000000f00000780c */ /* 0x000fe40003f64270 */
[----:B------:R-:W-:Y:S01]  /*9d40*/  F2FP.F16.F32.PACK_AB R144, RZ, R144 ;  /* 0x00000090ff90723e */ /* 0x000fe200000000ff */
[----:B------:R-:W-:Y:S01]  /*9d50*/  @P4 STG.E.U16 desc[UR36][R6.64+0x1d0], R142 ;  /* 0x0001d08e06004986 */ /* 0x000fe2000c101524 */
[C---:B------:R-:W-:Y:S02]  /*9d60*/  ISETP.GT.AND P4, PT, R3.reuse, RZ, P3 ;  /* 0x000000ff0300720c */ /* 0x040fe40001f84270 */
[C---:B------:R-:W-:Y:S01]  /*9d70*/  ISETP.GT.AND P3, PT, R3.reuse, 0x8, P3 ;  /* 0x000000080300780c */ /* 0x040fe20001f64270 */
[----:B------:R-:W-:Y:S01]  /*9d80*/  @P5 STG.E.U16 desc[UR36][R6.64+0x1d2], R143 ;  /* 0x0001d28f06005986 */ /* 0x000fe2000c101524 */
[----:B------:R-:W-:-:S02]  /*9d90*/  ISETP.GT.AND P5, PT, R3, RZ, P0 ;  /* 0x000000ff0300720c */ /* 0x000fc400007a4270 */
[----:B------:R-:W-:Y:S02]  /*9da0*/  F2FP.F16.F32.PACK_AB R145, RZ, R145 ;  /* 0x00000091ff91723e */ /* 0x000fe400000000ff */
[C---:B------:R-:W-:Y:S02]  /*9db0*/  ISETP.GT.AND P0, PT, R3.reuse, 0x8, P0 ;  /* 0x000000080300780c */ /* 0x040fe40000704270 */
[C---:B------:R-:W-:Y:S02]  /*9dc0*/  ISETP.GT.AND P1, PT, R0.reuse, 0xf9, PT ;  /* 0x000000f90000780c */ /* 0x040fe40003f24270 */
[----:B------:R-:W-:Y:S01]  /*9dd0*/  ISETP.GT.AND P2, PT, R0, 0xf8, PT ;  /* 0x000000f80000780c */ /* 0x000fe20003f44270 */
[----:B------:R-:W-:Y:S01]  /*9de0*/  @P4 STG.E.U16 desc[UR36][R4.64+0x1e0], R144 ;  /* 0x0001e09004004986 */ /* 0x000fe2000c101524 */
[C---:B------:R-:W-:Y:S01]  /*9df0*/  ISETP.GT.AND P4, PT, R3.reuse, RZ, P1 ;  /* 0x000000ff0300720c */ /* 0x040fe20000f84270 */
[----:B------:R-:W-:Y:S01]  /*9e00*/  @P3 IMAD.MOV.U32 R2, RZ, RZ, R6 ;  /* 0x000000ffff023224 */ /* 0x000fe200078e0006 */
[C---:B------:R-:W-:Y:S01]  /*9e10*/  ISETP.GT.AND P1, PT, R3.reuse, 0x8, P1 ;  /* 0x000000080300780c */ /* 0x040fe20000f24270 */
[----:B------:R-:W-:Y:S01]  /*9e20*/  @P5 STG.E.U16 desc[UR36][R4.64+0x1e2], R145 ;  /* 0x0001e29104005986 */ /* 0x000fe2000c101524 */
[----:B------:R-:W-:-:S02]  /*9e30*/  ISETP.GT.AND P5, PT, R3, RZ, P2 ;  /* 0x000000ff0300720c */ /* 0x000fc400017a4270 */
[----:B------:R-:W-:Y:S01]  /*9e40*/  ISETP.GT.AND P2, PT, R3, 0x8, P2 ;  /* 0x000000080300780c */ /* 0x000fe20001744270 */
[----:B------:R-:W-:Y:S01]  /*9e50*/  @P3 IMAD.MOV.U32 R3, RZ, RZ, R7 ;  /* 0x000000ffff033224 */ /* 0x000fe200078e0007 */
[----:B------:R-:W-:Y:S02]  /*9e60*/  F2FP.F16.F32.PACK_AB R146, RZ, R146 ;  /* 0x00000092ff92723e */ /* 0x000fe400000000ff */
[----:B------:R-:W-:Y:S02]  /*9e70*/  F2FP.F16.F32.PACK_AB R147, RZ, R147 ;  /* 0x00000093ff93723e */ /* 0x000fe400000000ff */
[----:B------:R-:W-:Y:S01]  /*9e80*/  F2FP.F16.F32.PACK_AB R148, RZ, R148 ;  /* 0x00000094ff94723e */ /* 0x000fe200000000ff */
[----:B------:R0:W-:Y:S01]  /*9e90*/  @P3 STG.E.U16 desc[UR36][R2.64+0x1e0], R146 ;  /* 0x0001e09202003986 */ /* 0x0001e2000c101524 */
[----:B------:R-:W-:Y:S02]  /*9ea0*/  F2FP.F16.F32.PACK_AB R149, RZ, R149 ;  /* 0x00000095ff95723e */ /* 0x000fe400000000ff */
[----:B------:R-:W-:-:S02]  /*9eb0*/  F2FP.F16.F32.PACK_AB R150, RZ, R150 ;  /* 0x00000096ff96723e */ /* 0x000fc400000000ff */
[----:B------:R-:W-:Y:S01]  /*9ec0*/  F2FP.F16.F32.PACK_AB R151, RZ, R151 ;  /* 0x00000097ff97723e */ /* 0x000fe200000000ff */
[----:B0-----:R-:W-:Y:S02]  /*9ed0*/  @P0 IMAD.MOV.U32 R2, RZ, RZ, R6 ;  /* 0x000000ffff020224 */ /* 0x001fe400078e0006 */
[----:B------:R-:W-:-:S05]  /*9ee0*/  @P0 IMAD.MOV.U32 R3, RZ, RZ, R7 ;  /* 0x000000ffff030224 */ /* 0x000fca00078e0007 */
[----:B------:R0:W-:Y:S02]  /*9ef0*/  @P0 STG.E.U16 desc[UR36][R2.64+0x1e2], R147 ;  /* 0x0001e29302000986 */ /* 0x0001e4000c101524 */
[----:B0-----:R-:W-:Y:S02]  /*9f00*/  @P5 IMAD.MOV.U32 R2, RZ, RZ, R4 ;  /* 0x000000ffff025224 */ /* 0x001fe400078e0004 */
[----:B------:R-:W-:-:S05]  /*9f10*/  @P5 IMAD.MOV.U32 R3, RZ, RZ, R5 ;  /* 0x000000ffff035224 */ /* 0x000fca00078e0005 */
[----:B------:R0:W-:Y:S04]  /*9f20*/  @P5 STG.E.U16 desc[UR36][R2.64+0x1f0], R148 ;  /* 0x0001f09402005986 */ /* 0x0001e8000c101524 */
[----:B------:R1:W-:Y:S01]  /*9f30*/  @P4 STG.E.U16 desc[UR36][R4.64+0x1f2], R149 ;  /* 0x0001f29504004986 */ /* 0x0003e2000c101524 */
[----:B0-----:R-:W-:Y:S02]  /*9f40*/  @P2 IMAD.MOV.U32 R2, RZ, RZ, R6 ;  /* 0x000000ffff022224 */ /* 0x001fe400078e0006 */
[----:B------:R-:W-:-:S05]  /*9f50*/  @P2 IMAD.MOV.U32 R3, RZ, RZ, R7 ;  /* 0x000000ffff032224 */ /* 0x000fca00078e0007 */
[----:B------:R1:W-:Y:S04]  /*9f60*/  @P2 STG.E.U16 desc[UR36][R2.64+0x1f0], R150 ;  /* 0x0001f09602002986 */ /* 0x0003e8000c101524 */
[----:B------:R1:W-:Y:S02]  /*9f70*/  @P1 STG.E.U16 desc[UR36][R6.64+0x1f2], R151 ;  /* 0x0001f29706001986 */ /* 0x0003e4000c101524 */
.L_x_290:
[----:B------:R-:W-:Y:S05]  /*9f80*/  BSYNC B0 ;  /* 0x0000000000007941 */ /* 0x000fea0003800000 */
.L_x_36:
[----:B01----:R-:W2:Y:S01]  /*9f90*/  LDL.64 R2, [R1] ;  /* 0x0000000001027983 */ /* 0x003ea20000100a00 */
[----:B------:R-:W-:Y:S01]  /*9fa0*/  ULDC.64 UR4, c[0x0][0x650] ;  /* 0x0001940000047ab9 */ /* 0x000fe20000000a00 */
[----:B------:R0:W-:Y:S01]  /*9fb0*/  SYNCS.ARRIVE.TRANS64.A1T0 RZ, [R162+UR45], RZ ;  /* 0x000000ffa2ff79a7 */ /* 0x0001e2000810002d */
[----:B------:R-:W-:Y:S01]  /*9fc0*/  PRMT R0, RZ, 0x7610, R0 ;  /* 0x00007610ff007816 */ /* 0x000fe20000000000 */
[----:B-----5:R-:W-:Y:S02]  /*9fd0*/  IMAD.MOV.U32 R19, RZ, RZ, -0x1 ;  /* 0xffffffffff137424 */ /* 0x020fe400078e00ff */
[----:B------:R-:W-:Y:S01]  /*9fe0*/  IMAD.MOV.U32 R22, RZ, RZ, -0x1 ;  /* 0xffffffffff167424 */ /* 0x000fe200078e00ff */
[----:B--2---:R-:W-:-:S04]  /*9ff0*/  LEA R18, P0, R2, R18, 0x1 ;  /* 0x0000001202127211 */ /* 0x004fc800078008ff */
[----:B------:R-:W-:Y:S01]  /*a000*/  LEA.HI.X R17, R2, R17, R23, 0x1, P0 ;  /* 0x0000001102117211 */ /* 0x000fe200000f0c17 */
[----:B------:R-:W-:Y:S01]  /*a010*/  IMAD.MOV.U32 R2, RZ, RZ, -0x1 ;  /* 0xffffffffff027424 */ /* 0x000fe200078e00ff */
[----:B------:R-:W-:-:S04]  /*a020*/  ISETP.GE.U32.AND P0, PT, R18, UR4, PT ;  /* 0x0000000412007c0c */ /* 0x000fc8000bf06070 */
[----:B------:R-:W-:-:S13]  /*a030*/  ISETP.GE.U32.AND.EX P0, PT, R17, UR5, PT, P0 ;  /* 0x0000000511007c0c */ /* 0x000fda000bf06100 */
[----:B0-----:R-:W-:Y:S05]  /*a040*/  @P0 BRA `(.L_x_291) ;  /* 0x0000000400700947 */ /* 0x001fea0003800000 */
[----:B------:R-:W0:Y:S01]  /*a050*/  S2R R10, SR_CTAID.X ;  /* 0x00000000000a7919 */ /* 0x000e220000002500 */
[----:B------:R-:W1:Y:S01]  /*a060*/  LDC.64 R8, c[0x0][0x628] ;  /* 0x00018a00ff087b82 */ /* 0x000e620000000a00 */
[----:B------:R-:W-:Y:S01]  /*a070*/  ULDC UR4, c[0x0][0x150] ;  /* 0x0000540000047ab9 */ /* 0x000fe20000000800 */
[----:B---34-:R-:W-:Y:S01]  /*a080*/  IMAD.MOV.U32 R6, RZ, RZ, R18 ;  /* 0x000000ffff067224 */ /* 0x018fe200078e0012 */
[----:B------:R-:W2:Y:S01]  /*a090*/  S2R R20, SR_CTAID.Y ;  /* 0x0000000000147919 */ /* 0x000ea20000002600 */
[----:B------:R-:W-:-:S04]  /*a0a0*/  IMAD.MOV.U32 R7, RZ, RZ, R17 ;  /* 0x000000ffff077224 */ /* 0x000fc800078e0011 */
[----:B------:R-:W3:Y:S08]  /*a0b0*/  LDC R15, c[0x0][0x144] ;  /* 0x00005100ff0f7b82 */ /* 0x000ef00000000800 */
[----:B------:R-:W4:Y:S08]  /*a0c0*/  LDC R0, c[0x0][0x630] ;  /* 0x00018c00ff007b82 */ /* 0x000f300000000800 */
[----:B------:R-:W2:Y:S01]  /*a0d0*/  LDC.64 R12, c[0x0][0x620] ;  /* 0x00018800ff0c7b82 */ /* 0x000ea20000000a00 */
[----:B-1----:R-:W-:-:S04]  /*a0e0*/  ISETP.NE.U32.AND P0, PT, R8, RZ, PT ;  /* 0x000000ff0800720c */ /* 0x002fc80003f05070 */
[----:B------:R-:W-:Y:S02]  /*a0f0*/  ISETP.NE.AND.EX P0, PT, R9, RZ, PT, P0 ;  /* 0x000000ff0900720c */ /* 0x000fe40003f05300 */
[----:B0-----:R-:W-:-:S05]  /*a100*/  I2FP.F32.U32 R2, R10 ;  /* 0x0000000a00027245 */ /* 0x001fca0000201000 */
[----:B------:R-:W-:-:S04]  /*a110*/  FMUL R2, R2, UR4 ;  /* 0x0000000402027c20 */ /* 0x000fc80008400000 */
[----:B------:R0:W1:Y:S02]  /*a120*/  F2I.U32.TRUNC.NTZ R14, R2 ;  /* 0x00000002000e7305 */ /* 0x000064000020f000 */
[----:B---34-:R-:W-:Y:S05]  /*a130*/  @!P0 BRA `(.L_x_292) ;  /* 0x0000000000288947 */ /* 0x018fea0003800000 */
[----:B------:R-:W3:Y:S02]  /*a140*/  LDC R3, c[0x0][0x634] ;  /* 0x00018d00ff037b82 */ /* 0x000ee40000000800 */
[----:B---3--:R-:W-:-:S05]  /*a150*/  IADD3 R7, P0, R18, R3, RZ ;  /* 0x0000000312077210 */ /* 0x008fca0007f1e0ff */
[----:B------:R-:W-:-:S04]  /*a160*/  IMAD.X R11, RZ, RZ, R17, P0 ;  /* 0x000000ffff0b7224 */ /* 0x000fc800000e0611 */
[----:B0-----:R-:W-:-:S04]  /*a170*/  IMAD.WIDE.U32 R2, R11, R8, RZ ;  /* 0x000000080b027225 */ /* 0x001fc800078e00ff */
[----:B------:R-:W-:-:S04]  /*a180*/  IMAD.WIDE.U32 R4, P0, R7, R9, R2 ;  /* 0x0000000907047225 */ /* 0x000fc80007800002 */
[----:B------:R-:W-:-:S04]  /*a190*/  IMAD.WIDE.U32 R2, R7, R8, RZ ;  /* 0x0000000807027225 */ /* 0x000fc800078e00ff */
[----:B------:R-:W-:Y:S01]  /*a1a0*/  IMAD.X R7, RZ, RZ, RZ, P0 ;  /* 0x000000ffff077224 */ /* 0x000fe200000e06ff */
[----:B------:R-:W-:Y:S01]  /*a1b0*/  IADD3 RZ, P0, R3, R4, RZ ;  /* 0x0000000403ff7210 */ /* 0x000fe20007f1e0ff */
[----:B------:R-:W-:-:S04]  /*a1c0*/  IMAD.MOV.U32 R6, RZ, RZ, R5 ;  /* 0x000000ffff067224 */ /* 0x000fc800078e0005 */
[----:B------:R-:W-:-:S08]  /*a1d0*/  IMAD.WIDE.U32.X R6, R11, R9, R6, P0 ;  /* 0x000000090b067225 */ /* 0x000fd000000e0406 */
.L_x_292:
[----:B------:R-:W3:Y:S01]  /*a1e0*/  LDC.64 R26, c[0x0][0x640] ;  /* 0x00019000ff1a7b82 */ /* 0x000ee20000000a00 */
[-C--:B------:R-:W-:Y:S01]  /*a1f0*/  SHF.R.U64 R11, R6, R0.reuse, R7 ;  /* 0x00000000060b7219 */ /* 0x080fe20000001207 */
[----:B------:R-:W-:Y:S01]  /*a200*/  IMAD.MOV.U32 R19, RZ, RZ, R17 ;  /* 0x000000ffff137224 */ /* 0x000fe200078e0011 */
[----:B------:R-:W-:Y:S01]  /*a210*/  SHF.R.U32.HI R0, RZ, R0, R7 ;  /* 0x00000000ff007219 */ /* 0x000fe20000011607 */
[----:B-1----:R-:W-:Y:S01]  /*a220*/  IMAD.MOV R14, RZ, RZ, -R14 ;  /* 0x000000ffff0e7224 */ /* 0x002fe200078e0a0e */
[----:B------:R-:W-:Y:S01]  /*a230*/  IADD3 R5, P0, RZ, -R11, RZ ;  /* 0x8000000bff057210 */ /* 0x000fe20007f1e0ff */
[----:B------:R-:W-:Y:S01]  /*a240*/  ULDC UR4, c[0x0][0x154] ;  /* 0x0000550000047ab9 */ /* 0x000fe20000000800 */
[----:B------:R-:W-:Y:S01]  /*a250*/  IMAD.MOV.U32 R7, RZ, RZ, 0x1 ;  /* 0x00000001ff077424 */ /* 0x000fe200078e00ff */
[----:B------:R-:W1:Y:S01]  /*a260*/  LDC R4, c[0x0][0x618] ;  /* 0x00018600ff047b82 */ /* 0x000e620000000800 */
[----:B------:R-:W-:Y:S02]  /*a270*/  IMAD R22, R15, R14, R10 ;  /* 0x0000000e0f167224 */ /* 0x000fe400078e020a */
[----:B------:R-:W-:-:S04]  /*a280*/  IMAD.X R3, RZ, RZ, ~R0, P0 ;  /* 0x000000ffff037224 */ /* 0x000fc800000e0e00 */
[-C--:B--2---:R-:W-:Y:S01]  /*a290*/  IMAD R0, R3, R12.reuse, RZ ;  /* 0x0000000c03007224 */ /* 0x084fe200078e02ff */
[----:B------:R-:W2:Y:S01]  /*a2a0*/  LDC R6, c[0x0][0x608] ;  /* 0x00018200ff067b82 */ /* 0x000ea20000000800 */
[----:B0-----:R-:W-:-:S04]  /*a2b0*/  IMAD.WIDE.U32 R2, R5, R12, R18 ;  /* 0x0000000c05027225 */ /* 0x001fc800078e0012 */
[----:B------:R-:W-:Y:S01]  /*a2c0*/  IMAD R5, R5, R13, R0 ;  /* 0x0000000d05057224 */ /* 0x000fe200078e0200 */
[----:B------:R-:W-:Y:S02]  /*a2d0*/  I2FP.F32.U32 R0, R20 ;  /* 0x0000001400007245 */ /* 0x000fe40000201000 */
[----:B------:R-:W0:Y:S01]  /*a2e0*/  LDC R24, c[0x0][0x658] ;  /* 0x00019600ff187b82 */ /* 0x000e220000000800 */
[----:B------:R-:W-:Y:S01]  /*a2f0*/  IMAD.IADD R3, R3, 0x1, R5 ;  /* 0x0000000103037824 */ /* 0x000fe200078e0205 */
[----:B---3--:R-:W-:Y:S01]  /*a300*/  ISETP.NE.U32.AND P0, PT, R26, RZ, PT ;  /* 0x000000ff1a00720c */ /* 0x008fe20003f05070 */
[----:B------:R-:W-:Y:S01]  /*a310*/  FMUL R0, R0, UR4 ;  /* 0x0000000400007c20 */ /* 0x000fe20008400000 */
[----:B------:R-:W-:Y:S02]  /*a320*/  IMAD.MOV.U32 R5, RZ, RZ, -0x1 ;  /* 0xffffffffff057424 */ /* 0x000fe400078e00ff */
[----:B------:R-:W-:Y:S01]  /*a330*/  ISETP.NE.AND.EX P0, PT, R27, RZ, PT, P0 ;  /* 0x000000ff1b00720c */ /* 0x000fe20003f05300 */
[----:B------:R3:W4:Y:S01]  /*a340*/  F2I.U32.TRUNC.NTZ R12, R0 ;  /* 0x00000000000c7305 */ /* 0x000722000020f000 */
[----:B------:R-:W3:Y:S01]  /*a350*/  LDC R15, c[0x0][0x148] ;  /* 0x00005200ff0f7b82 */ /* 0x000ee20000000800 */
[----:B-1----:R-:W-:-:S02]  /*a360*/  SHF.R.U64 R10, R2, R4, R3 ;  /* 0x00000004020a7219 */ /* 0x002fc40000001203 */
[----:B------:R-:W-:-:S05]  /*a370*/  SHF.R.U32.HI R3, RZ, R4, R3 ;  /* 0x00000004ff037219 */ /* 0x000fca0000011603 */
[----:B------:R-:W1:Y:S01]  /*a380*/  LDC R14, c[0x0][0x600] ;  /* 0x00018000ff0e7b82 */ /* 0x000e620000000800 */
[-CC-:B--2---:R-:W-:Y:S02]  /*a390*/  SHF.R.U64 R8, R10, R6.reuse, R3.reuse ;  /* 0x000000060a087219 */ /* 0x184fe40000001203 */
[----:B------:R-:W-:-:S05]  /*a3a0*/  SHF.R.U32.HI R3, RZ, R6, R3 ;  /* 0x00000006ff037219 */ /* 0x000fca0000011603 */
[----:B------:R-:W2:Y:S01]  /*a3b0*/  LDC R21, c[0x0][0x648] ;  /* 0x00019200ff157b82 */ /* 0x000ea20000000800 */
[-CC-:B0-----:R-:W-:Y:S02]  /*a3c0*/  SHF.R.U64 R13, R8, R24.reuse, R3.reuse ;  /* 0x00000018080d7219 */ /* 0x181fe40000001203 */
[-C--:B------:R-:W-:Y:S02]  /*a3d0*/  SHF.L.U32 R5, R5, R24.reuse, RZ ;  /* 0x0000001805057219 */ /* 0x080fe400000006ff */
[-C--:B------:R-:W-:Y:S01]  /*a3e0*/  SHF.R.U32.HI R3, RZ, R24.reuse, R3 ;  /* 0x00000018ff037219 */ /* 0x080fe20000011603 */
[----:B------:R-:W-:Y:S01]  /*a3f0*/  IMAD.MOV.U32 R2, RZ, RZ, R13 ;  /* 0x000000ffff027224 */ /* 0x000fe200078e000d */
[----:B------:R-:W-:Y:S01]  /*a400*/  SHF.L.U32 R24, R7, R24, RZ ;  /* 0x0000001807187219 */ /* 0x000fe200000006ff */
[----:B------:R-:W0:Y:S01]  /*a410*/  LDC R25, c[0x0][0x638] ;  /* 0x00018e00ff197b82 */ /* 0x000e220000000800 */
[----:B------:R-:W-:-:S07]  /*a420*/  LOP3.LUT R19, RZ, R5, RZ, 0x33, !PT ;  /* 0x00000005ff137212 */ /* 0x000fce00078e33ff */
[----:B------:R-:W0:Y:S01]  /*a430*/  LDC R28, c[0x0][0x610] ;  /* 0x00018400ff1c7b82 */ /* 0x000e220000000800 */
[----:B----4-:R-:W-:Y:S05]  /*a440*/  @!P0 BRA `(.L_x_293) ;  /* 0x0000000000288947 */ /* 0x010fea0003800000 */
[----:B---3--:R-:W3:Y:S02]  /*a450*/  LDC R0, c[0x0][0x64c] ;  /* 0x00019300ff007b82 */ /* 0x008ee40000000800 */
[----:B---3--:R-:W-:-:S05]  /*a460*/  IADD3 R7, P0, R13, R0, RZ ;  /* 0x000000000d077210 */ /* 0x008fca0007f1e0ff */
        /* <DEDUP_REMOVED lines=8> */
.L_x_293:
[----:B------:R-:W4:Y:S01]  /*a4f0*/  LDC R4, c[0x0][0x65c] ;  /* 0x00019700ff047b82 */ /* 0x000f220000000800 */
[----:B--23--:R-:W-:Y:S01]  /*a500*/  SHF.R.U64 R0, R2, R21, R3 ;  /* 0x0000001502007219 */ /* 0x00cfe20000001203 */
[----:B-1----:R-:W-:Y:S01]  /*a510*/  VIADD R3, R14, 0xffffffff ;  /* 0xffffffff0e037836 */ /* 0x002fe20000000000 */
[----:B------:R-:W-:Y:S01]  /*a520*/  LOP3.LUT R19, R8, R19, RZ, 0xc0, !PT ;  /* 0x0000001308137212 */ /* 0x000fe200078ec0ff */
[----:B------:R-:W-:Y:S02]  /*a530*/  IMAD.MOV R12, RZ, RZ, -R12 ;  /* 0x000000ffff0c7224 */ /* 0x000fe400078e0a0c */
[----:B------:R-:W-:Y:S01]  /*a540*/  IMAD.MOV R2, RZ, RZ, -R0 ;  /* 0x000000ffff027224 */ /* 0x000fe200078e0a00 */
[----:B------:R-:W-:Y:S01]  /*a550*/  LOP3.LUT R3, R10, R3, RZ, 0xc0, !PT ;  /* 0x000000030a037212 */ /* 0x000fe200078ec0ff */
[----:B------:R-:W-:Y:S02]  /*a560*/  IMAD R19, R24, R0, R19 ;  /* 0x0000000018137224 */ /* 0x000fe400078e0213 */
[----:B0-----:R-:W-:-:S04]  /*a570*/  IMAD R0, R2, R25, R13 ;  /* 0x0000001902007224 */ /* 0x001fc800078e020d */
[----:B------:R-:W-:Y:S01]  /*a580*/  IMAD R2, R0, R14, R3 ;  /* 0x0000000e00027224 */ /* 0x000fe200078e0203 */
[----:B----4-:R-:W-:Y:S01]  /*a590*/  ISETP.NE.AND P0, PT, R4, 0x1, PT ;  /* 0x000000010400780c */ /* 0x010fe20003f05270 */
[----:B------:R-:W-:-:S05]  /*a5a0*/  IMAD.MOV.U32 R4, RZ, RZ, 0x1 ;  /* 0x00000001ff047424 */ /* 0x000fca00078e00ff */
[----:B------:R-:W-:-:S07]  /*a5b0*/  PRMT R0, R4, 0x7610, R0 ;  /* 0x0000761004007816 */ /* 0x000fce0000000000 */
[----:B------:R-:W-:-:S04]  /*a5c0*/  @P0 IMAD R22, R15, R12, R20 ;  /* 0x0000000c0f160224 */ /* 0x000fc800078e0214 */
[----:B------:R-:W-:-:S05]  /*a5d0*/  IMAD R19, R19, R28, R22 ;  /* 0x0000001c13137224 */ /* 0x000fca00078e0216 */
[----:B------:R-:W-:Y:S02]  /*a5e0*/  SEL R22, R2, R19, !P0 ;  /* 0x0000001302167207 */ /* 0x000fe40004000000 */
[----:B------:R-:W-:Y:S01]  /*a5f0*/  SEL R19, R19, R2, !P0 ;  /* 0x0000000213137207 */ /* 0x000fe20004000000 */
[----:B------:R-:W-:-:S07]  /*a600*/  IMAD.MOV.U32 R2, RZ, RZ, R11 ;  /* 0x000000ffff027224 */ /* 0x000fce00078e000b */
.L_x_291:
[----:B------:R-:W-:Y:S02]  /*a610*/  LOP3.LUT P0, RZ, R0, 0xff, RZ, 0xc0, !PT ;  /* 0x000000ff00ff7812 */ /* 0x000fe4000780c0ff */
[----:B------:R-:W-:-:S11]  /*a620*/  LOP3.LUT R175, R175, 0x1, RZ, 0x3c, !PT ;  /* 0x00000001afaf7812 */ /* 0x000fd600078e3cff */
[----:B------:R-:W-:Y:S05]  /*a630*/  @P0 BRA `(.L_x_294) ;  /* 0xffffff7000240947 */ /* 0x000fea000383ffff */
[----:B------:R-:W-:Y:S05]  /*a640*/  EXIT ;  /* 0x000000000000794d */ /* 0x000fea0003800000 */
.L_x_17:
[----:B------:R-:W-:-:S08]  /*a650*/  ISETP.NE.AND P0, PT, R5, RZ, PT ;  /* 0x000000ff0500720c */ /* 0x000fd00003f05270 */
[----:B0-----:R-:W0:-:S00]  /*a660*/  USETMAXREG.DEALLOC.CTAPOOL 0x28 ;  /* 0x00000028000079c8 */ /* 0x001e0000080e0500 */
[----:B------:R-:W-:Y:S05]  /*a670*/  @P0 EXIT ;  /* 0x000000000000094d */ /* 0x000fea0003800000 */
[----:B0-----:R-:W-:Y:S01]  /*a680*/  LOP3.LUT P0, RZ, R8, 0xff, RZ, 0xc0, !PT ;  /* 0x000000ff08ff7812 */ /* 0x001fe2000780c0ff */
[----:B------:R-:W-:Y:S02]  /*a690*/  IMAD.MOV.U32 R0, RZ, RZ, 0x1 ;  /* 0x00000001ff007424 */ /* 0x000fe400078e00ff */
[----:B------:R-:W-:-:S10]  /*a6a0*/  IMAD.MOV.U32 R7, RZ, RZ, RZ ;  /* 0x000000ffff077224 */ /* 0x000fd400078e00ff */
[----:B------:R-:W-:Y:S05]  /*a6b0*/  @!P0 BRA `(.L_x_295) ;  /* 0x0000000c008c8947 */ /* 0x000fea0003800000 */
[----:B------:R-:W0:Y:S01]  /*a6c0*/  S2UR UR9, SR_CgaCtaId ;  /* 0x00000000000979c3 */ /* 0x000e220000008800 */
[----:B------:R-:W-:Y:S01]  /*a6d0*/  ULDC UR5, c[0x0][0x658] ;  /* 0x0001960000057ab9 */ /* 0x000fe20000000800 */
[----:B------:R-:W-:Y:S01]  /*a6e0*/  UMOV UR10, 0xffffffff ;  /* 0xffffffff000a7882 */ /* 0x000fe20000000000 */
[----:B------:R-:W-:Y:S01]  /*a6f0*/  UMOV UR14, 0x1 ;  /* 0x00000001000e7882 */ /* 0x000fe20000000000 */
[----:B------:R-:W-:Y:S01]  /*a700*/  USHF.L.U32 UR10, UR10, UR5, URZ ;  /* 0x000000050a0a7299 */ /* 0x000fe2000800063f */
[----:B------:R-:W-:Y:S01]  /*a710*/  LOP3.LUT P0, RZ, R4, 0x1f, RZ, 0xc0, !PT ;  /* 0x0000001f04ff7812 */ /* 0x000fe2000780c0ff */
[----:B------:R-:W-:Y:S01]  /*a720*/  BSSY B0, `(.L_x_295) ;  /* 0x00000dc000007945 */ /* 0x000fe20003800000 */
[C---:B------:R-:W-:Y:S01]  /*a730*/  ISETP.NE.AND P2, PT, R3.reuse, RZ, PT ;  /* 0x000000ff0300720c */ /* 0x040fe20003f45270 */
[----:B------:R-:W-:Y:S01]  /*a740*/  ULOP3.LUT UR13, URZ, UR10, URZ, 0x33, !UPT ;  /* 0x0000000a3f0d7292 */ /* 0x000fe2000f8e333f */
[----:B------:R-:W-:Y:S01]  /*a750*/  ISETP.NE.OR P0, PT, R3, RZ, !P0 ;  /* 0x000000ff0300720c */ /* 0x000fe20004705670 */
[----:B------:R-:W-:Y:S01]  /*a760*/  IMAD.MOV.U32 R8, RZ, RZ, 0x1 ;  /* 0x00000001ff087424 */ /* 0x000fe200078e00ff */
[----:B------:R-:W-:Y:S01]  /*a770*/  LOP3.LUT R6, R16, 0x2, RZ, 0xfc, !PT ;  /* 0x0000000210067812 */ /* 0x000fe200078efcff */
[----:B------:R-:W-:Y:S01]  /*a780*/  IMAD.MOV.U32 R0, RZ, RZ, 0x1 ;  /* 0x00000001ff007424 */ /* 0x000fe200078e00ff */
[----:B------:R-:W-:Y:S01]  /*a790*/  ULDC UR4, c[0x0][0x600] ;  /* 0x0001800000047ab9 */ /* 0x000fe20000000800 */
[----:B------:R-:W-:Y:S01]  /*a7a0*/  IMAD.MOV.U32 R7, RZ, RZ, RZ ;  /* 0x000000ffff077224 */ /* 0x000fe200078e00ff */
[----:B------:R-:W-:Y:S01]  /*a7b0*/  UMOV UR19, 0x11 ;  /* 0x0000001100137882 */ /* 0x000fe20000000000 */
[----:B------:R-:W-:-:S02]  /*a7c0*/  UIADD3 UR24, UR40, 0x1, URZ ;  /* 0x0000000128187890 */ /* 0x000fc4000fffe03f */
[----:B------:R-:W-:Y:S02]  /*a7d0*/  UIADD3 UR4, UR4, -0x1, URZ ;  /* 0xffffffff04047890 */ /* 0x000fe4000fffe03f */
[----:B------:R-:W-:Y:S01]  /*a7e0*/  USHF.L.U32 UR5, UR14, UR5, URZ ;  /* 0x000000050e057299 */ /* 0x000fe2000800063f */
[----:B------:R-:W-:Y:S01]  /*a7f0*/  ULDC.64 UR26, c[0x0][0x198] ;  /* 0x00006600001a7ab9 */ /* 0x000fe20000000a00 */
[----:B0-----:R-:W-:Y:S02]  /*a800*/  USHF.R.U32.HI UR25, URZ, 0x2, UR9 ;  /* 0x000000023f197899 */ /* 0x001fe40008011609 */
[----:B------:R-:W-:Y:S02]  /*a810*/  ULOP3.LUT UR8, UR9, 0x3, URZ, 0xc0, !UPT ;  /* 0x0000000309087892 */ /* 0x000fe4000f8ec03f */
[----:B------:R-:W-:Y:S02]  /*a820*/  USHF.L.U32 UR6, UR9, 0x6, URZ ;  /* 0x0000000609067899 */ /* 0x000fe4000800063f */
[----:B------:R-:W-:-:S02]  /*a830*/  USHF.L.U32 UR7, UR9, 0xc, URZ ;  /* 0x0000000c09077899 */ /* 0x000fc4000800063f */
[----:B------:R-:W-:Y:S02]  /*a840*/  ULOP3.LUT UR9, UR9, 0xfffffffc, URZ, 0xc0, !UPT ;  /* 0xfffffffc09097892 */ /* 0x000fe4000f8ec03f */
[----:B------:R-:W-:Y:S02]  /*a850*/  UISETP.GT.U32.AND UP0, UPT, UR8, 0xffff, UPT ;  /* 0x0000ffff0800788c */ /* 0x000fe4000bf04070 */
[----:B------:R-:W-:Y:S02]  /*a860*/  ULOP3.LUT UR11, UR9, 0x1, URZ, 0xfc, !UPT ;  /* 0x00000001090b7892 */ /* 0x000fe4000f8efc3f */
[----:B------:R-:W-:Y:S02]  /*a870*/  ULOP3.LUT UR12, UR9, 0x2, URZ, 0xfc, !UPT ;  /* 0x00000002090c7892 */ /* 0x000fe4000f8efc3f */
[----:B------:R-:W-:Y:S02]  /*a880*/  USHF.L.U32 UR10, UR14, UR9, URZ ;  /* 0x000000090e0a7299 */ /* 0x000fe4000800063f */
[----:B------:R-:W-:-:S02]  /*a890*/  ULOP3.LUT UR9, UR9, 0x3, URZ, 0xfc, !UPT ;  /* 0x0000000309097892 */ /* 0x000fc4000f8efc3f */
[----:B------:R-:W-:Y:S02]  /*a8a0*/  USHF.L.U32 UR11, UR14, UR11, URZ ;  /* 0x0000000b0e0b7299 */ /* 0x000fe4000800063f */
[----:B------:R-:W-:Y:S02]  /*a8b0*/  USHF.L.U32 UR12, UR14, UR12, URZ ;  /* 0x0000000c0e0c7299 */ /* 0x000fe4000800063f */
[----:B------:R-:W-:Y:S02]  /*a8c0*/  USEL UR8, UR8, 0xffff, !UP0 ;  /* 0x0000ffff08087887 */ /* 0x000fe4000c000000 */
[----:B------:R-:W-:Y:S02]  /*a8d0*/  USHF.L.U32 UR9, UR14, UR9, URZ ;  /* 0x000000090e097299 */ /* 0x000fe4000800063f */
[----:B------:R-:W-:Y:S02]  /*a8e0*/  ULOP3.LUT UR10, UR12, UR10, UR11, 0xfe, !UPT ;  /* 0x0000000a0c0a7292 */ /* 0x000fe4000f8efe0b */
[----:B------:R-:W-:-:S02]  /*a8f0*/  ULOP3.LUT UR8, UR8, 0xffff, URZ, 0xc0, !UPT ;  /* 0x0000ffff08087892 */ /* 0x000fc4000f8ec03f */
[----:B------:R-:W-:Y:S02]  /*a900*/  ULOP3.LUT UR6, UR6, 0xc0, URZ, 0xc0, !UPT ;  /* 0x000000c006067892 */ /* 0x000fe4000f8ec03f */
[----:B------:R-:W-:Y:S02]  /*a910*/  ULOP3.LUT UR7, UR7, 0x3000, URZ, 0xc0, !UPT ;  /* 0x0000300007077892 */ /* 0x000fe4000f8ec03f */
[----:B------:R-:W-:Y:S02]  /*a920*/  ULOP3.LUT UR18, UR10, UR9, URZ, 0xfc, !UPT ;  /* 0x000000090a127292 */ /* 0x000fe4000f8efc3f */
[----:B------:R-:W-:-:S12]  /*a930*/  USHF.L.U32 UR19, UR19, UR8, URZ ;  /* 0x0000000813137299 */ /* 0x000fd8000800063f */
.L_x_307:
[----:B------:R-:W-:-:S03]  /*a940*/  UMOV UR8, 0xffffffff ;  /* 0xffffffff00087882 */ /* 0x000fc60000000000 */
[----:B------:R-:W-:Y:S05]  /*a950*/  BRA.DIV UR8, `(.L_x_296) ;  /* 0x00000012081c7947 */ /* 0x000fea000b800000 */
[----:B------:R-:W-:-:S13]  /*a960*/  ELECT P6, URZ, PT ;  /* 0x00000000003f782f */ /* 0x000fda00038c0000 */
.L_x_321:
[----:B------:R-:W0:Y:S01]  /*a970*/  LDC R3, c[0x0][0x28c] ;  /* 0x0000a300ff037b82 */ /* 0x000e220000000800 */
[----:B------:R-:W-:Y:S01]  /*a980*/  BSSY B1, `(.L_x_297) ;  /* 0x000003d000017945 */ /* 0x000fe20003800000 */
[----:B0-----:R-:W-:-:S13]  /*a990*/  ISETP.LT.OR P6, PT, R3, 0x1, !P6 ;  /* 0x000000010300780c */ /* 0x001fda00077c1670 */
[----:B------:R-:W-:Y:S05]  /*a9a0*/  @P6 BRA `(.L_x_298) ;  /* 0x0000000000e86947 */ /* 0x000fea0003800000 */
[----:B------:R-:W-:Y:S01]  /*a9b0*/  LEA R19, R19, UR25, 0x1 ;  /* 0x0000001913137c11 */ /* 0x000fe2000f8e08ff */
[----:B------:R-:W-:Y:S01]  /*a9c0*/  IMAD.MOV.U32 R11, RZ, RZ, RZ ;  /* 0x000000ffff0b7224 */ /* 0x000fe200078e00ff */
[----:B------:R-:W-:Y:S01]  /*a9d0*/  LEA R22, R22, UR6, 0x8 ;  /* 0x0000000616167c11 */ /* 0x000fe2000f8e40ff */
[----:B------:R-:W-:Y:S02]  /*a9e0*/  IMAD.U32 R13, RZ, RZ, UR24 ;  /* 0x00000018ff0d7e24 */ /* 0x000fe4000f8e00ff */
[----:B------:R-:W-:Y:S02]  /*a9f0*/  IMAD.MOV.U32 R3, RZ, RZ, R0 ;  /* 0x000000ffff037224 */ /* 0x000fe400078e0000 */
[----:B------:R-:W-:Y:S02]  /*aa00*/  IMAD.MOV.U32 R4, RZ, RZ, R7 ;  /* 0x000000ffff047224 */ /* 0x000fe400078e0007 */
[----:B------:R-:W-:-:S07]  /*aa10*/  IMAD.SHL.U32 R19, R19, 0x20, RZ ;  /* 0x0000002013137824 */ /* 0x000fce00078e00ff */
.L_x_302:
[----:B------:R-:W0:Y:S01]  /*aa20*/  S2R R10, SR_CgaCtaId ;  /* 0x00000000000a7919 */ /* 0x000e220000008800 */
[----:B------:R-:W-:Y:S01]  /*aa30*/  MOV R5, 0x400 ;  /* 0x0000040000057802 */ /* 0x000fe20000000f00 */
[----:B------:R-:W1:Y:S03]  /*aa40*/  @!P2 LDC R9, c[0x0][0x500] ;  /* 0x00014000ff09ab82 */ /* 0x000e660000000800 */
[----:B0-----:R-:W-:Y:S02]  /*aa50*/  LEA R12, R10, R5, 0x18 ;  /* 0x000000050a0c7211 */ /* 0x001fe400078ec0ff */
[----:B------:R-:W-:-:S03]  /*aa60*/  SHF.L.U32 R5, R3, 0x1f, RZ ;  /* 0x0000001f03057819 */ /* 0x000fc600000006ff */
[----:B------:R-:W-:-:S04]  /*aa70*/  IMAD R10, R4, 0x8, R12 ;  /* 0x00000008040a7824 */ /* 0x000fc800078e020c */
[----:B------:R-:W0:Y:S02]  /*aa80*/  SYNCS.PHASECHK.TRANS64.TRYWAIT P1, [R10+URZ+0x28], R5 ;  /* 0x000028050a0075a7 */ /* 0x000e24000802017f */
[----:B01----:R-:W-:Y:S05]  /*aa90*/  @!P1 BRA `(.L_x_299) ;  /* 0x0000000c00ec9947 */ /* 0x003fea0003800000 */
.L_x_322:
[----:B0-----:R-:W-:Y:S01]  /*aaa0*/  PRMT R5, R6, 0x9910, RZ ;  /* 0x0000991006057816 */ /* 0x001fe200000000ff */
[----:B------:R0:W-:Y:S03]  /*aab0*/  @!P2 SYNCS.ARRIVE.TRANS64 RZ, [R10+URZ], R9 ;  /* 0x000000090affa9a7 */ /* 0x0001e6000800003f */
[----:B------:R-:W-:-:S13]  /*aac0*/  ISETP.NE.AND P1, PT, R5, 0x2, PT ;  /* 0x000000020500780c */ /* 0x000fda0003f25270 */
[----:B0-----:R-:W-:Y:S05]  /*aad0*/  @P1 BRA `(.L_x_300) ;  /* 0x0000000000041947 */ /* 0x001fea0003800000 */
[----:B------:R-:W-:Y:S01]  /*aae0*/  BPT.TRAP 0x1 ;  /* 0x000000040000795c */ /* 0x000fe20000300000 */
.L_x_300:
[----:B------:R-:W-:Y:S05]  /*aaf0*/  @P0 BRA `(.L_x_301) ;  /* 0x0000000000040947 */ /* 0x000fea0003800000 */
[----:B------:R-:W-:Y:S01]  /*ab00*/  BPT.TRAP 0x1 ;  /* 0x000000040000795c */ /* 0x000fe20000300000 */
.L_x_301:
[----:B------:R-:W-:Y:S01]  /*ab10*/  LEA R5, R4, UR25, 0x1 ;  /* 0x0000001904057c11 */ /* 0x000fe2000f8e08ff */
[----:B------:R-:W-:Y:S01]  /*ab20*/  VIADD R13, R13, 0xffffffff ;  /* 0xffffffff0d0d7836 */ /* 0x000fe20000000000 */
[----:B------:R-:W-:Y:S01]  /*ab30*/  R2UR UR22, R19 ;  /* 0x00000000131672ca */ /* 0x000fe200000e0000 */
[----:B------:R-:W-:Y:S01]  /*ab40*/  UIADD3 UR14, UP0, UR26, 0xf0, URZ ;  /* 0x000000f01a0e7890 */ /* 0x000fe2000ff1e03f */
[----:B------:R-:W-:Y:S01]  /*ab50*/  R2UR UR9, R10 ;  /* 0x000000000a0972ca */ /* 0x000fe200000e0000 */
[----:B------:R-:W-:Y:S01]  /*ab60*/  IMAD.SHL.U32 R5, R5, 0x800, RZ ;  /* 0x0000080005057824 */ /* 0x000fe200078e00ff */
[----:B------:R-:W-:Y:S01]  /*ab70*/  R2UR UR10, R11 ;  /* 0x000000000b0a72ca */ /* 0x000fe200000e0000 */
[----:B------:R-:W-:Y:S01]  /*ab80*/  UIADD3 UR30, UP1, UR26, 0x1f0, URZ ;  /* 0x000001f01a1e7890 */ /* 0x000fe2000ff3e03f */
[----:B------:R-:W-:Y:S01]  /*ab90*/  R2UR UR12, R2 ;  /* 0x00000000020c72ca */ /* 0x000fe200000e0000 */
[--C-:B------:R-:W-:Y:S01]  /*aba0*/  IMAD R9, R5, 0x2, R12.reuse ;  /* 0x0000000205097824 */ /* 0x100fe200078e020c */
[----:B------:R-:W-:Y:S01]  /*abb0*/  LEA R5, R4, UR7, 0xe ;  /* 0x0000000704057c11 */ /* 0x000fe2000f8e70ff */
[----:B------:R-:W-:Y:S01]  /*abc0*/  UIADD3.X UR15, URZ, UR27, URZ, UP0, !UPT ;  /* 0x0000001b3f0f7290 */ /* 0x000fe200087fe43f */
[----:B------:R-:W-:Y:S01]  /*abd0*/  R2UR UR23, R22 ;  /* 0x00000000161772ca */ /* 0x000fe200000e0000 */
[----:B------:R-:W-:Y:S01]  /*abe0*/  UPRMT UR20, URZ, 0x5410, UR19 ;  /* 0x000054103f147896 */ /* 0x000fe20008000013 */
[----:B------:R-:W-:Y:S01]  /*abf0*/  R2UR UR8, R9 ;  /* 0x00000000090872ca */ /* 0x000fe200000e0000 */
[----:B------:R-:W-:Y:S01]  /*ac00*/  IMAD R5, R5, 0x2, R12 ;  /* 0x0000000205057824 */ /* 0x000fe200078e020c */
[----:B------:R-:W-:Y:S01]  /*ac10*/  ISETP.GT.AND P3, PT, R13, 0x1, PT ;  /* 0x000000010d00780c */ /* 0x000fe20003f64270 */
[----:B------:R-:W-:Y:S01]  /*ac20*/  VIADD R4, R4, 0x1 ;  /* 0x0000000104047836 */ /* 0x000fe20000000000 */
[----:B------:R-:W-:Y:S01]  /*ac30*/  UPRMT UR28, URZ, 0x5410, UR18 ;  /* 0x000054103f1c7896 */ /* 0x000fe20008000012 */
[----:B------:R-:W-:Y:S01]  /*ac40*/  VIADD R11, R11, 0x40 ;  /* 0x000000400b0b7836 */ /* 0x000fe20000000000 */
[----:B------:R-:W-:Y:S01]  /*ac50*/  R2UR UR11, R5 ;  /* 0x00000000050b72ca */ /* 0x000fe200000e0000 */
[----:B------:R-:W-:Y:S01]  /*ac60*/  UIADD3.X UR31, URZ, UR27, URZ, UP1, !UPT ;  /* 0x0000001b3f1f7290 */ /* 0x000fe20008ffe43f */
[----:B------:R-:W-:Y:S01]  /*ac70*/  ISETP.NE.AND P1, PT, R4, 0x5, PT ;  /* 0x000000050400780c */ /* 0x000fe20003f25270 */
[----:B------:R-:W-:Y:S01]  /*ac80*/  UMOV UR16, 0x0 ;  /* 0x0000000000107882 */ /* 0x000fe20000000000 */
[----:B------:R-:W-:-:S02]  /*ac90*/  UMOV UR17, 0x10000000 ;  /* 0x1000000000117882 */ /* 0x000fc40000000000 */
[----:B------:R-:W-:Y:S01]  /*aca0*/  SEL R10, RZ, 0x1, P1 ;  /* 0x00000001ff0a7807 */ /* 0x000fe20000800000 */
[----:B------:R-:W-:Y:S01]  /*acb0*/  UIADD3 UR8, UR8, 0x180, URZ ;  /* 0x0000018008087890 */ /* 0x000fe2000fffe03f */
[----:B------:R-:W-:Y:S02]  /*acc0*/  SEL R4, R4, RZ, P1 ;  /* 0x000000ff04047207 */ /* 0x000fe40000800000 */
[----:B------:R-:W-:-:S03]  /*acd0*/  LOP3.LUT R3, R3, R10, RZ, 0x3c, !PT ;  /* 0x0000000a03037212 */ /* 0x000fc600078e3cff */
[----:B------:R-:W-:-:S03]  /*ace0*/  UIADD3 UR21, UR11, 0xa180, URZ ;  /* 0x0000a1800b157890 */ /* 0x000fc6000fffe03f */
[----:B------:R-:W-:Y:S02]  /*acf0*/  UMOV UR11, UR22 ;  /* 0x00000016000b7c82 */ /* 0x000fe40008000000 */
[----:B------:R0:W-:Y:S02]  /*ad00*/  UTMALDG.3D.MULTICAST [UR8], [UR14], UR20, desc[UR16] ;  /* 0x000010080e0073b4 */ /* 0x0001e40008011814 */
[----:B0-----:R-:W-:Y:S01]  /*ad10*/  UMOV UR8, UR21 ;  /* 0x0000001500087c82 */ /* 0x001fe20008000000 */
[----:B------:R-:W-:Y:S02]  /*ad20*/  UMOV UR11, UR23 ;  /* 0x00000017000b7c82 */ /* 0x000fe40008000000 */
[----:B------:R0:W-:Y:S02]  /*ad30*/  UTMALDG.3D.MULTICAST [UR8], [UR30], UR28, desc[UR16] ;  /* 0x000010081e0073b4 */ /* 0x0001e4000801181c */
[----:B0-----:R-:W-:Y:S05]  /*ad40*/  @P3 BRA `(.L_x_302) ;  /* 0xfffffffc00343947 */ /* 0x001fea000383ffff */
.L_x_298:
[----:B------:R-:W-:Y:S05]  /*ad50*/  BSYNC B1 ;  /* 0x0000000000017941 */ /* 0x000fea0003800000 */
.L_x_297:
[----:B------:R-:W2:Y:S01]  /*ad60*/  LDL.64 R14, [R1] ;  /* 0x00000000010e7983 */ /* 0x000ea20000100a00 */
[----:B------:R-:W-:Y:S01]  /*ad70*/  LOP3.LUT P4, RZ, R8, 0xff, RZ, 0xc0, !PT ;  /* 0x000000ff08ff7812 */ /* 0x000fe2000788c0ff */
[----:B------:R-:W-:Y:S01]  /*ad80*/  VIADD R4, R7, UR40 ;  /* 0x0000002807047c36 */ /* 0x000fe20008000000 */
[----:B------:R-:W-:Y:S01]  /*ad90*/  ULDC.64 UR8, c[0x0][0x650] ;  /* 0x0001940000087ab9 */ /* 0x000fe20000000a00 */
[----:B------:R-:W-:Y:S01]  /*ada0*/  IMAD.U32 R7, RZ, RZ, UR40 ;  /* 0x00000028ff077e24 */ /* 0x000fe2000f8e00ff */
[----:B------:R-:W-:Y:S01]  /*adb0*/  UISETP.GE.U32.AND UP0, UPT, UR40, 0x5, UPT ;  /* 0x000000052800788c */ /* 0x000fe2000bf06070 */
[----:B------:R-:W-:Y:S01]  /*adc0*/  BSSY B1, `(.L_x_303) ;  /* 0x000006f000017945 */ /* 0x000fe20003800000 */
[----:B------:R-:W-:Y:S01]  /*add0*/  ISETP.GT.U32.AND P1, PT, R4, 0x4, PT ;  /* 0x000000040400780c */ /* 0x000fe20003f24070 */
[----:B------:R-:W-:Y:S01]  /*ade0*/  IMAD.MOV.U32 R19, RZ, RZ, -0x1 ;  /* 0xffffffffff137424 */ /* 0x000fe200078e00ff */
[----:B------:R-:W-:Y:S01]  /*adf0*/  PRMT R8, RZ, 0x7610, R8 ;  /* 0x00007610ff087816 */ /* 0x000fe20000000008 */
[----:B------:R-:W-:Y:S01]  /*ae00*/  IMAD.MOV.U32 R22, RZ, RZ, -0x1 ;  /* 0xffffffffff167424 */ /* 0x000fe200078e00ff */
[----:B------:R-:W-:-:S02]  /*ae10*/  ISETP.LT.U32.AND P1, PT, R7, 0x5, P1 ;  /* 0x000000050700780c */ /* 0x000fc40000f21070 */
[----:B------:R-:W-:Y:S01]  /*ae20*/  PLOP3.LUT P3, PT, PT, PT, UP0, 0x80, 0x0 ;  /* 0x000000000000781c */ /* 0x000fe20003f6f008 */
[----:B------:R-:W0:Y:S01]  /*ae30*/  @P4 S2R R3, SR_CgaCtaId ;  /* 0x0000000000034919 */ /* 0x000e220000008800 */
[----:B------:R-:W-:-:S04]  /*ae40*/  @P4 MOV R2, 0x400 ;  /* 0x0000040000024802 */ /* 0x000fc80000000f00 */
[----:B0-----:R-:W-:Y:S01]  /*ae50*/  @P4 LEA R5, R3, R2, 0x18 ;  /* 0x0000000203054211 */ /* 0x001fe200078ec0ff */
[----:B------:R-:W-:-:S03]  /*ae60*/  IMAD.WIDE.U32 R2, R4, -0x33333333, RZ ;  /* 0xcccccccd04027825 */ /* 0x000fc600078e00ff */
[----:B------:R0:W-:Y:S01]  /*ae70*/  @P4 SYNCS.ARRIVE.TRANS64.A1T0 RZ, [R5+URZ+0x88], RZ ;  /* 0x000088ff05ff49a7 */ /* 0x0001e2000810003f */
[----:B------:R-:W-:Y:S01]  /*ae80*/  IMAD.MOV.U32 R2, RZ, RZ, -0x1 ;  /* 0xffffffffff027424 */ /* 0x000fe200078e00ff */
[----:B0-----:R-:W-:Y:S02]  /*ae90*/  SHF.R.U32.HI R5, RZ, 0x2, R3 ;  /* 0x00000002ff057819 */ /* 0x001fe40000011603 */
[----:B------:R-:W-:-:S03]  /*aea0*/  SEL R3, RZ, 0x1, !P1 ;  /* 0x00000001ff037807 */ /* 0x000fc60004800000 */
[----:B------:R-:W-:Y:S01]  /*aeb0*/  IMAD R7, R5, -0x5, R4 ;  /* 0xfffffffb05077824 */ /* 0x000fe200078e0204 */
[----:B------:R-:W-:Y:S02]  /*aec0*/  LOP3.LUT R0, R0, R3, RZ, 0x3c, !PT ;  /* 0x0000000300007212 */ /* 0x000fe400078e3cff */
[----:B------:R-:W-:Y:S02]  /*aed0*/  PRMT R3, RZ, 0x7610, R3 ;  /* 0x00007610ff037816 */ /* 0x000fe40000000003 */
[----:B------:R-:W-:Y:S02]  /*aee0*/  @P3 LOP3.LUT R0, R0, 0x1, R5, 0x78, !PT ;  /* 0x0000000100003812 */ /* 0x000fe400078e7805 */
[----:B--2---:R-:W-:-:S04]  /*aef0*/  IADD3 R18, P4, R18, R14, RZ ;  /* 0x0000000e12127210 */ /* 0x004fc80007f9e0ff */
[----:B------:R-:W-:Y:S01]  /*af00*/  ISETP.GE.U32.AND P1, PT, R18, UR8, PT ;  /* 0x0000000812007c0c */ /* 0x000fe2000bf26070 */
[----:B------:R-:W-:-:S05]  /*af10*/  IMAD.X R17, R17, 0x1, R23, P4 ;  /* 0x0000000111117824 */ /* 0x000fca00020e0617 */
[----:B------:R-:W-:-:S13]  /*af20*/  ISETP.GE.U32.AND.EX P1, PT, R17, UR9, PT, P1 ;  /* 0x0000000911007c0c */ /* 0x000fda000bf26110 */
[----:B------:R-:W-:Y:S05]  /*af30*/  @P1 BRA `(.L_x_304) ;  /* 0x00000004005c1947 */ /* 0x000fea0003800000 */
[----:B------:R-:W0:Y:S01]  /*af40*/  S2R R11, SR_CTAID.X ;  /* 0x00000000000b7919 */ /* 0x000e220000002500 */
[----:B------:R-:W-:Y:S01]  /*af50*/  ULDC.64 UR8, c[0x0][0x628] ;  /* 0x00018a0000087ab9 */ /* 0x000fe20000000a00 */
[----:B------:R-:W1:Y:S01]  /*af60*/  LDC R12, c[0x0][0x144] ;  /* 0x00005100ff0c7b82 */ /* 0x000e620000000800 */
[----:B------:R-:W-:Y:S01]  /*af70*/  ISETP.NE.U32.AND P1, PT, RZ, UR8, PT ;  /* 0x00000008ff007c0c */ /* 0x000fe2000bf25070 */
[----:B------:R-:W2:Y:S01]  /*af80*/  S2R R9, SR_CTAID.Y ;  /* 0x0000000000097919 */ /* 0x000ea20000002600 */
[----:B------:R-:W-:Y:S01]  /*af90*/  ULDC UR10, c[0x0][0x150] ;  /* 0x00005400000a7ab9 */ /* 0x000fe20000000800 */
[----:B------:R-:W-:Y:S01]  /*afa0*/  ULDC UR11, c[0x0][0x630] ;  /* 0x00018c00000b7ab9 */ /* 0x000fe20000000800 */
[----:B------:R-:W-:Y:S01]  /*afb0*/  ISETP.NE.AND.EX P1, PT, RZ, UR9, PT, P1 ;  /* 0x00000009ff007c0c */ /* 0x000fe2000bf25310 */
[----:B------:R-:W-:Y:S01]  /*afc0*/  IMAD.MOV.U32 R2, RZ, RZ, R18 ;  /* 0x000000ffff027224 */ /* 0x000fe200078e0012 */
[----:B0-----:R-:W-:-:S05]  /*afd0*/  I2FP.F32.U32 R3, R11 ;  /* 0x0000000b00037245 */ /* 0x001fca0000201000 */
[----:B------:R-:W-:Y:S01]  /*afe0*/  FMUL R14, R3, UR10 ;  /* 0x0000000a030e7c20 */ /* 0x000fe20008400000 */
[----:B------:R-:W-:-:S05]  /*aff0*/  IMAD.MOV.U32 R3, RZ, RZ, R17 ;  /* 0x000000ffff037224 */ /* 0x000fca00078e0011 */
[----:B--2---:R-:W-:Y:S05]  /*b000*/  @!P1 BRA `(.L_x_305) ;  /* 0x0000000000289947 */ /* 0x004fea0003800000 */
[----:B------:R-:W-:Y:S02]  /*b010*/  ULDC UR10, c[0x0][0x634] ;  /* 0x00018d00000a7ab9 */ /* 0x000fe40000000800 */
[----:B------:R-:W-:-:S05]  /*b020*/  IADD3 R3, P1, R18, UR10, RZ ;  /* 0x0000000a12037c10 */ /* 0x000fca000ff3e0ff */
[----:B------:R-:W-:-:S04]  /*b030*/  IMAD.X R13, RZ, RZ, R17, P1 ;  /* 0x000000ffff0d7224 */ /* 0x000fc800008e0611 */
[----:B------:R-:W-:-:S04]  /*b040*/  IMAD.WIDE.U32 R4, R13, UR8, RZ ;  /* 0x000000080d047c25 */ /* 0x000fc8000f8e00ff */
[----:B------:R-:W-:-:S04]  /*b050*/  IMAD.WIDE.U32 R4, P1, R3, UR9, R4 ;  /* 0x0000000903047c25 */ /* 0x000fc8000f820004 */
[----:B------:R-:W-:-:S04]  /*b060*/  IMAD.WIDE.U32 R2, R3, UR8, RZ ;  /* 0x0000000803027c25 */ /* 0x000fc8000f8e00ff */
[----:B------:R-:W-:Y:S01]  /*b070*/  IMAD.MOV.U32 R2, RZ, RZ, R5 ;  /* 0x000000ffff027224 */ /* 0x000fe200078e0005 */
[----:B------:R-:W-:Y:S01]  /*b080*/  IADD3 RZ, P3, R3, R4, RZ ;  /* 0x0000000403ff7210 */ /* 0x000fe20007f7e0ff */
[----:B------:R-:W-:-:S04]  /*b090*/  IMAD.X R3, RZ, RZ, RZ, P1 ;  /* 0x000000ffff037224 */ /* 0x000fc800008e06ff */
[----:B------:R-:W-:-:S08]  /*b0a0*/  IMAD.WIDE.U32.X R2, R13, UR9, R2, P3 ;  /* 0x000000090d027c25 */ /* 0x000fd000098e0402 */
.L_x_305:
[--C-:B------:R-:W-:Y:S01]  /*b0b0*/  SHF.R.U64 R10, R2, UR11, R3.reuse ;  /* 0x0000000b020a7c19 */ /* 0x100fe20008001203 */
[----:B------:R-:W0:Y:S01]  /*b0c0*/  F2I.U32.TRUNC.NTZ R14, R14 ;  /* 0x0000000e000e7305 */ /* 0x000e22000020f000 */
[----:B------:R-:W-:Y:S01]  /*b0d0*/  SHF.R.U32.HI R2, RZ, UR11, R3 ;  /* 0x0000000bff027c19 */ /* 0x000fe20008011603 */
[----:B------:R-:W-:Y:S01]  /*b0e0*/  ULDC.64 UR8, c[0x0][0x620] ;  /* 0x0001880000087ab9 */ /* 0x000fe20000000a00 */
[----:B------:R-:W-:Y:S01]  /*b0f0*/  IADD3 R5, P1, RZ, -R10, RZ ;  /* 0x8000000aff057210 */ /* 0x000fe20007f3e0ff */
[----:B------:R-:W-:Y:S01]  /*b100*/  IMAD.MOV.U32 R3, RZ, RZ, R17 ;  /* 0x000000ffff037224 */ /* 0x000fe200078e0011 */
[----:B------:R-:W-:-:S03]  /*b110*/  ULDC.64 UR10, c[0x0][0x640] ;  /* 0x00019000000a7ab9 */ /* 0x000fc60000000a00 */
[----:B------:R-:W-:Y:S01]  /*b120*/  IMAD.X R2, RZ, RZ, ~R2, P1 ;  /* 0x000000ffff027224 */ /* 0x000fe200008e0e02 */
[----:B------:R-:W-:-:S03]  /*b130*/  ISETP.NE.U32.AND P1, PT, RZ, UR10, PT ;  /* 0x0000000aff007c0c */ /* 0x000fc6000bf25070 */
[----:B------:R-:W-:Y:S01]  /*b140*/  IMAD R4, R2, UR8, RZ ;  /* 0x0000000802047c24 */ /* 0x000fe2000f8e02ff */
[----:B------:R-:W-:Y:S01]  /*b150*/  ISETP.NE.AND.EX P1, PT, RZ, UR11, PT, P1 ;  /* 0x0000000bff007c0c */ /* 0x000fe2000bf25310 */
[----:B------:R-:W-:-:S04]  /*b160*/  IMAD.MOV.U32 R2, RZ, RZ, R18 ;  /* 0x000000ffff027224 */ /* 0x000fc800078e0012 */
[----:B------:R-:W-:Y:S01]  /*b170*/  IMAD.WIDE.U32 R2, R5, UR8, R2 ;  /* 0x0000000805027c25 */ /* 0x000fe2000f8e0002 */
[----:B------:R-:W-:-:S03]  /*b180*/  ULDC UR8, c[0x0][0x618] ;  /* 0x0001860000087ab9 */ /* 0x000fc60000000800 */
[----:B------:R-:W-:Y:S01]  /*b190*/  IMAD R5, R5, UR9, R4 ;  /* 0x0000000905057c24 */ /* 0x000fe2000f8e0204 */
[----:B------:R-:W-:Y:S01]  /*b1a0*/  ULDC UR9, c[0x0][0x154] ;  /* 0x0000550000097ab9 */ /* 0x000fe20000000800 */
[----:B0-----:R-:W-:Y:S02]  /*b1b0*/  IMAD.MOV R4, RZ, RZ, -R14 ;  /* 0x000000ffff047224 */ /* 0x001fe400078e0a0e */
[----:B------:R-:W0:Y:S01]  /*b1c0*/  LDC R14, c[0x0][0x148] ;  /* 0x00005200ff0e7b82 */ /* 0x000e220000000800 */
[----:B------:R-:W-:Y:S02]  /*b1d0*/  IMAD.IADD R3, R3, 0x1, R5 ;  /* 0x0000000103037824 */ /* 0x000fe400078e0205 */
[----:B-1----:R-:W-:Y:S01]  /*b1e0*/  IMAD R11, R12, R4, R11 ;  /* 0x000000040c0b7224 */ /* 0x002fe200078e020b */
[----:B------:R-:W-:Y:S02]  /*b1f0*/  I2FP.F32.U32 R4, R9 ;  /* 0x0000000900047245 */ /* 0x000fe40000201000 */
[----:B------:R-:W-:-:S02]  /*b200*/  SHF.R.U64 R12, R2, UR8, R3 ;  /* 0x00000008020c7c19 */ /* 0x000fc40008001203 */
[----:B------:R-:W-:Y:S01]  /*b210*/  SHF.R.U32.HI R3, RZ, UR8, R3 ;  /* 0x00000008ff037c19 */ /* 0x000fe20008011603 */
[----:B------:R-:W-:Y:S01]  /*b220*/  FMUL R4, R4, UR9 ;  /* 0x0000000904047c20 */ /* 0x000fe20008400000 */
[----:B------:R-:W-:Y:S02]  /*b230*/  ULDC UR8, c[0x0][0x608] ;  /* 0x0001820000087ab9 */ /* 0x000fe40000000800 */
[--C-:B------:R-:W-:Y:S01]  /*b240*/  SHF.R.U64 R15, R12, UR8, R3.reuse ;  /* 0x000000080c0f7c19 */ /* 0x100fe20008001203 */
[----:B------:R1:W2:Y:S01]  /*b250*/  F2I.U32.TRUNC.NTZ R20, R4 ;  /* 0x0000000400147305 */ /* 0x0002a2000020f000 */
[----:B------:R-:W-:Y:S01]  /*b260*/  SHF.R.U32.HI R2, RZ, UR8, R3 ;  /* 0x00000008ff027c19 */ /* 0x000fe20008011603 */
[----:B------:R-:W-:-:S03]  /*b270*/  ULDC UR8, c[0x0][0x658] ;  /* 0x0001960000087ab9 */ /* 0x000fc60000000800 */
[--C-:B------:R-:W-:Y:S02]  /*b280*/  SHF.R.U64 R13, R15, UR8, R2.reuse ;  /* 0x000000080f0d7c19 */ /* 0x100fe40008001202 */
[----:B------:R-:W-:-:S03]  /*b290*/  SHF.R.U32.HI R19, RZ, UR8, R2 ;  /* 0x00000008ff137c19 */ /* 0x000fc60008011602 */
[----:B------:R-:W-:Y:S02]  /*b2a0*/  IMAD.MOV.U32 R2, RZ, RZ, R13 ;  /* 0x000000ffff027224 */ /* 0x000fe400078e000d */
[----:B------:R-:W-:Y:S01]  /*b2b0*/  IMAD.MOV.U32 R3, RZ, RZ, R19 ;  /* 0x000000ffff037224 */ /* 0x000fe200078e0013 */
[----:B-1----:R-:W-:Y:S06]  /*b2c0*/  @!P1 BRA `(.L_x_306) ;  /* 0x0000000000289947 */ /* 0x002fec0003800000 */
        /* <DEDUP_REMOVED lines=10> */
.L_x_306:
[----:B------:R-:W1:Y:S01]  /*b370*/  LDC R4, c[0x0][0x65c] ;  /* 0x00019700ff047b82 */ /* 0x000e620000000800 */
[----:B------:R-:W-:Y:S01]  /*b380*/  ULDC UR8, c[0x0][0x648] ;  /* 0x0001920000087ab9 */ /* 0x000fe20000000800 */
[----:B------:R-:W-:Y:S01]  /*b390*/  LOP3.LUT R15, R15, UR13, RZ, 0xc0, !PT ;  /* 0x0000000d0f0f7c12 */ /* 0x000fe2000f8ec0ff */
[----:B--2---:R-:W-:Y:S01]  /*b3a0*/  IMAD.MOV R20, RZ, RZ, -R20 ;  /* 0x000000ffff147224 */ /* 0x004fe200078e0a14 */
[----:B------:R-:W-:Y:S01]  /*b3b0*/  SHF.R.U64 R2, R2, UR8, R3 ;  /* 0x0000000802027c19 */ /* 0x000fe20008001203 */
[----:B------:R-:W-:Y:S01]  /*b3c0*/  ULDC UR8, c[0x0][0x638] ;  /* 0x00018e0000087ab9 */ /* 0x000fe20000000800 */
[----:B------:R-:W-:Y:S01]  /*b3d0*/  LOP3.LUT R12, R12, UR4, RZ, 0xc0, !PT ;  /* 0x000000040c0c7c12 */ /* 0x000fe2000f8ec0ff */
[----:B------:R-:W-:Y:S01]  /*b3e0*/  ULDC UR9, c[0x0][0x610] ;  /* 0x0001840000097ab9 */ /* 0x000fe20000000800 */
[----:B------:R-:W-:Y:S01]  /*b3f0*/  IMAD.MOV.U32 R3, RZ, RZ, 0x1 ;  /* 0x00000001ff037424 */ /* 0x000fe200078e00ff */
[----:B-1----:R-:W-:Y:S01]  /*b400*/  ISETP.NE.AND P1, PT, R4, 0x1, PT ;  /* 0x000000010400780c */ /* 0x002fe20003f25270 */
[----:B------:R-:W-:-:S02]  /*b410*/  IMAD.MOV R4, RZ, RZ, -R2 ;  /* 0x000000ffff047224 */ /* 0x000fc400078e0a02 */
[----:B------:R-:W-:Y:S02]  /*b420*/  IMAD R2, R2, UR5, R15 ;  /* 0x0000000502027c24 */ /* 0x000fe4000f8e020f */
[----:B------:R-:W-:Y:S01]  /*b430*/  IMAD R13, R4, UR8, R13 ;  /* 0x00000008040d7c24 */ /* 0x000fe2000f8e020d */
[----:B------:R-:W-:-:S07]  /*b440*/  ULDC UR8, c[0x0][0x600] ;  /* 0x0001800000087ab9 */ /* 0x000fce0000000800 */
[----:B0-----:R-:W-:-:S04]  /*b450*/  @P1 IMAD R11, R14, R20, R9 ;  /* 0x000000140e0b1224 */ /* 0x001fc800078e0209 */
[----:B------:R-:W-:Y:S02]  /*b460*/  IMAD R11, R2, UR9, R11 ;  /* 0x00000009020b7c24 */ /* 0x000fe4000f8e020b */
[----:B------:R-:W-:-:S05]  /*b470*/  IMAD R2, R13, UR8, R12 ;  /* 0x000000080d027c24 */ /* 0x000fca000f8e020c */
[----:B------:R-:W-:Y:S02]  /*b480*/  SEL R22, R2, R11, !P1 ;  /* 0x0000000b02167207 */ /* 0x000fe40004800000 */
[----:B------:R-:W-:Y:S01]  /*b490*/  SEL R19, R11, R2, !P1 ;  /* 0x000000020b137207 */ /* 0x000fe20004800000 */
[----:B------:R-:W-:-:S07]  /*b4a0*/  IMAD.MOV.U32 R2, RZ, RZ, R10 ;  /* 0x000000ffff027224 */ /* 0x000fce00078e000a */
.L_x_304:
[----:B------:R-:W-:Y:S05]  /*b4b0*/  BSYNC B1 ;  /* 0x0000000000017941 */ /* 0x000fea0003800000 */
.L_x_303:
[----:B------:R-:W-:-:S13]  /*b4c0*/  LOP3.LUT P1, RZ, R3, 0xff, RZ, 0xc0, !PT ;  /* 0x000000ff03ff7812 */ /* 0x000fda000782c0ff */
[----:B------:R-:W-:Y:S05]  /*b4d0*/  @P1 BRA `(.L_x_307) ;  /* 0xfffffff400181947 */ /* 0x000fea000383ffff */
[----:B------:R-:W-:Y:S05]  /*b4e0*/  BSYNC B0 ;  /* 0x0000000000007941 */ /* 0x000fea0003800000 */
.L_x_295:
[----:B------:R-:W-:-:S03]  /*b4f0*/  UMOV UR8, 0xffffffff ;  /* 0xffffffff00087882 */ /* 0x000fc60000000000 */
[----:B------:R-:W-:Y:S05]  /*b500*/  BRA.DIV UR8, `(.L_x_308) ;  /* 0x0000000608647947 */ /* 0x000fea000b800000 */
[----:B------:R-:W-:-:S13]  /*b510*/  ELECT P6, URZ, PT ;  /* 0x00000000003f782f */ /* 0x000fda00038c0000 */
.L_x_325:
[----:B------:R-:W-:Y:S04]  /*b520*/  BSSY B0, `(.L_x_309) ;  /* 0x0000034000007945 */ /* 0x000fe80003800000 */
[----:B------:R-:W-:Y:S05]  /*b530*/  @!P6 BRA `(.L_x_310) ;  /* 0x0000000000c8e947 */ /* 0x000fea0003800000 */
[----:B------:R-:W-:-:S04]  /*b540*/  LOP3.LUT R16, R16, 0x2, RZ, 0xfc, !PT ;  /* 0x0000000210107812 */ /* 0x000fc800078efcff */
[----:B------:R-:W-:-:S13]  /*b550*/  ISETP.NE.AND P0, PT, R16, 0x3, PT ;  /* 0x000000031000780c */ /* 0x000fda0003f05270 */
[----:B------:R-:W-:Y:S05]  /*b560*/  @!P0 BRA `(.L_x_311) ;  /* 0x0000000000048947 */ /* 0x000fea0003800000 */
[----:B------:R-:W-:Y:S01]  /*b570*/  BPT.TRAP 0x1 ;  /* 0x000000040000795c */ /* 0x000fe20000300000 */
.L_x_311:
[----:B------:R-:W0:Y:S01]  /*b580*/  S2R R3, SR_CgaCtaId ;  /* 0x0000000000037919 */ /* 0x000e220000008800 */
[----:B------:R-:W-:Y:S02]  /*b590*/  MOV R2, 0x400 ;  /* 0x0000040000027802 */ /* 0x000fe40000000f00 */
[----:B------:R-:W-:Y:S02]  /*b5a0*/  SHF.L.U32 R4, R0, 0x1f, RZ ;  /* 0x0000001f00047819 */ /* 0x000fe400000006ff */
[----:B0-----:R-:W-:-:S05]  /*b5b0*/  LEA R2, R3, R2, 0x18 ;  /* 0x0000000203027211 */ /* 0x001fca00078ec0ff */
[----:B------:R-:W-:-:S04]  /*b5c0*/  VIADD R2, R2, 0x28 ;  /* 0x0000002802027836 */ /* 0x000fc80000000000 */
[C---:B------:R-:W-:Y:S02]  /*b5d0*/  IMAD R9, R7.reuse, 0x8, R2 ;  /* 0x0000000807097824 */ /* 0x040fe400078e0202 */
[----:B------:R-:W-:Y:S02]  /*b5e0*/  VIADD R7, R7, 0x1 ;  /* 0x0000000107077836 */ /* 0x000fe40000000000 */
[----:B------:R-:W0:Y:S03]  /*b5f0*/  SYNCS.PHASECHK.TRANS64.TRYWAIT P0, [R9+URZ], R4 ;  /* 0x00000004090075a7 */ /* 0x000e26000800017f */
[----:B------:R-:W-:-:S04]  /*b600*/  ISETP.NE.AND P1, PT, R7, 0x5, PT ;  /* 0x000000050700780c */ /* 0x000fc80003f25270 */
[----:B------:R-:W-:Y:S02]  /*b610*/  SEL R3, RZ, 0x1, P1 ;  /* 0x00000001ff037807 */ /* 0x000fe40000800000 */
[----:B------:R-:W-:Y:S02]  /*b620*/  SEL R7, R7, RZ, P1 ;  /* 0x000000ff07077207 */ /* 0x000fe40000800000 */
[----:B------:R-:W-:-:S03]  /*b630*/  LOP3.LUT R6, R0, R3, RZ, 0x3c, !PT ;  /* 0x0000000300067212 */ /* 0x000fc600078e3cff */
[----:B------:R-:W-:Y:S01]  /*b640*/  IMAD R8, R7, 0x8, R2 ;  /* 0x0000000807087824 */ /* 0x000fe200078e0202 */
[----:B------:R-:W-:Y:S01]  /*b650*/  SHF.L.U32 R5, R6, 0x1f, RZ ;  /* 0x0000001f06057819 */ /* 0x000fe200000006ff */
[----:B0-----:R-:W-:Y:S06]  /*b660*/  @!P0 BRA `(.L_x_312) ;  /* 0x00000004002c8947 */ /* 0x001fec0003800000 */
.L_x_326:
[----:B------:R-:W1:Y:S01]  /*b670*/  SYNCS.PHASECHK.TRANS64.TRYWAIT P0, [R8+URZ], R5 ;  /* 0x00000005080075a7 */ /* 0x000e62000800017f */
[----:B------:R-:W-:-:S05]  /*b680*/  VIADD R0, R7, 0x1 ;  /* 0x0000000107007836 */ /* 0x000fca0000000000 */
[----:B------:R-:W-:-:S04]  /*b690*/  ISETP.NE.AND P1, PT, R0, 0x5, PT ;  /* 0x000000050000780c */ /* 0x000fc80003f25270 */
[----:B------:R-:W-:Y:S02]  /*b6a0*/  SEL R3, RZ, 0x1, P1 ;  /* 0x00000001ff037807 */ /* 0x000fe40000800000 */
[----:B------:R-:W-:Y:S02]  /*b6b0*/  SEL R7, R0, RZ, P1 ;  /* 0x000000ff00077207 */ /* 0x000fe40000800000 */
[----:B------:R-:W-:-:S03]  /*b6c0*/  LOP3.LUT R6, R6, R3, RZ, 0x3c, !PT ;  /* 0x0000000306067212 */ /* 0x000fc600078e3cff */
[----:B0-----:R-:W-:Y:S01]  /*b6d0*/  IMAD R9, R7, 0x8, R2 ;  /* 0x0000000807097824 */ /* 0x001fe200078e0202 */
[----:B------:R-:W-:Y:S01]  /*b6e0*/  SHF.L.U32 R4, R6, 0x1f, RZ ;  /* 0x0000001f06047819 */ /* 0x000fe200000006ff */
[----:B-1----:R-:W-:Y:S06]  /*b6f0*/  @!P0 BRA `(.L_x_313) ;  /* 0x00000004001c8947 */ /* 0x002fec0003800000 */
.L_x_327:
[----:B------:R-:W1:Y:S01]  /*b700*/  SYNCS.PHASECHK.TRANS64.TRYWAIT P0, [R9+URZ], R4 ;  /* 0x00000004090075a7 */ /* 0x000e62000800017f */
[----:B------:R-:W-:-:S05]  /*b710*/  VIADD R0, R7, 0x1 ;  /* 0x0000000107007836 */ /* 0x000fca0000000000 */
[----:B------:R-:W-:-:S04]  /*b720*/  ISETP.NE.AND P1, PT, R0, 0x5, PT ;  /* 0x000000050000780c */ /* 0x000fc80003f25270 */
[----:B------:R-:W-:Y:S02]  /*b730*/  SEL R3, RZ, 0x1, P1 ;  /* 0x00000001ff037807 */ /* 0x000fe40000800000 */
[----:B------:R-:W-:Y:S02]  /*b740*/  SEL R7, R0, RZ, P1 ;  /* 0x000000ff00077207 */ /* 0x000fe40000800000 */
[----:B------:R-:W-:-:S03]  /*b750*/  LOP3.LUT R11, R6, R3, RZ, 0x3c, !PT ;  /* 0x00000003060b7212 */ /* 0x000fc600078e3cff */
[----:B------:R-:W-:Y:S01]  /*b760*/  IMAD R6, R7, 0x8, R2 ;  /* 0x0000000807067824 */ /* 0x000fe200078e0202 */
[----:B0-----:R-:W-:Y:S01]  /*b770*/  SHF.L.U32 R5, R11, 0x1f, RZ ;  /* 0x0000001f0b057819 */ /* 0x001fe200000006ff */
[----:B-1----:R-:W-:Y:S06]  /*b780*/  @!P0 BRA `(.L_x_314) ;  /* 0x00000004000c8947 */ /* 0x002fec0003800000 */
.L_x_328:
[----:B------:R-:W1:Y:S01]  /*b790*/  SYNCS.PHASECHK.TRANS64.TRYWAIT P0, [R6+URZ], R5 ;  /* 0x00000005060075a7 */ /* 0x000e62000800017f */
[----:B------:R-:W-:-:S05]  /*b7a0*/  VIADD R0, R7, 0x1 ;  /* 0x0000000107007836 */ /* 0x000fca0000000000 */
[----:B------:R-:W-:-:S04]  /*b7b0*/  ISETP.NE.AND P1, PT, R0, 0x5, PT ;  /* 0x000000050000780c */ /* 0x000fc80003f25270 */
[----:B0-----:R-:W-:Y:S02]  /*b7c0*/  SEL R4, RZ, 0x1, P1 ;  /* 0x00000001ff047807 */ /* 0x001fe40000800000 */
[----:B------:R-:W-:Y:S02]  /*b7d0*/  SEL R3, R0, RZ, P1 ;  /* 0x000000ff00037207 */ /* 0x000fe40000800000 */
[----:B------:R-:W-:Y:S01]  /*b7e0*/  LOP3.LUT R0, R11, R4, RZ, 0x3c, !PT ;  /* 0x000000040b007212 */ /* 0x000fe200078e3cff */
[----:B-1----:R-:W-:Y:S06]  /*b7f0*/  @!P0 BRA `(.L_x_315) ;  /* 0x0000000400048947 */ /* 0x002fec0003800000 */
.L_x_329:
[----:B------:R-:W-:Y:S01]  /*b800*/  IMAD R3, R3, 0x8, R2 ;  /* 0x0000000803037824 */ /* 0x000fe200078e0202 */
[----:B------:R-:W-:-:S07]  /*b810*/  SHF.L.U32 R0, R0, 0x1f, RZ ;  /* 0x0000001f00007819 */ /* 0x000fce00000006ff */
.L_x_316:
[----:B-1----:R1:W2:Y:S02]  /*b820*/  SYNCS.PHASECHK.TRANS64.TRYWAIT P0, [R3+URZ], R0 ;  /* 0x00000000030075a7 */ /* 0x0022a4000800017f */
[----:B--2---:R-:W-:Y:S05]  /*b830*/  @!P0 NANOSLEEP.SYNCS 0x989680 ;  /* 0x009896800000895d */ /* 0x004fea0003900000 */
[----:B------:R-:W2:Y:S02]  /*b840*/  @!P0 SYNCS.PHASECHK.TRANS64 P0, [R3+URZ], R0 ;  /* 0x00000000030085a7 */ /* 0x000ea4000800007f */
[----:B--2---:R-:W-:Y:S05]  /*b850*/  @!P0 BRA `(.L_x_316) ;  /* 0xfffffffc00f08947 */ /* 0x004fea000383ffff */
.L_x_310:
[----:B------:R-:W-:Y:S05]  /*b860*/  BSYNC B0 ;  /* 0x0000000000007941 */ /* 0x000fea0003800000 */
.L_x_309:
[----:B------:R-:W-:Y:S05]  /*b870*/  EXIT ;  /* 0x000000000000794d */ /* 0x000fea0003800000 */
.L_x_19:
[----:B-1----:R1:W2:Y:S02]  /*b880*/  SYNCS.PHASECHK.TRANS64.TRYWAIT P0, [R161+URZ], R0 ;  /* 0x00000000a10075a7 */ /* 0x0022a4000800017f */
[----:B--2---:R-:W-:Y:S05]  /*b890*/  @!P0 NANOSLEEP.SYNCS 0x989680 ;  /* 0x009896800000895d */ /* 0x004fea0003900000 */
[----:B------:R-:W2:Y:S02]  /*b8a0*/  @!P0 SYNCS.PHASECHK.TRANS64 P0, [R161+URZ], R0 ;  /* 0x00000000a10085a7 */ /* 0x000ea4000800007f */
[----:B--2---:R-:W-:Y:S05]  /*b8b0*/  @!P0 BRA `(.L_x_19) ;  /* 0xfffffffc00f08947 */ /* 0x004fea000383ffff */
[----:B------:R-:W-:Y:S05]  /*b8c0*/  BRA `(.L_x_317) ;  /* 0xffffff5c00947947 */ /* 0x000fea000383ffff */
.L_x_24:
[----:B--2---:R2:W3:Y:S02]  /*b8d0*/  SYNCS.PHASECHK.TRANS64.TRYWAIT P1, [R3+URZ], R0 ;  /* 0x00000000030075a7 */ /* 0x0044e4000802017f */
[----:B---3--:R-:W-:Y:S05]  /*b8e0*/  @!P1 NANOSLEEP.SYNCS 0x989680 ;  /* 0x009896800000995d */ /* 0x008fea0003900000 */
[----:B------:R-:W3:Y:S02]  /*b8f0*/  @!P1 SYNCS.PHASECHK.TRANS64 P1, [R3+URZ], R0 ;  /* 0x00000000030095a7 */ /* 0x000ee4000802007f */
[----:B---3--:R-:W-:Y:S05]  /*b900*/  @!P1 BRA `(.L_x_24) ;  /* 0xfffffffc00f09947 */ /* 0x008fea000383ffff */
[----:B------:R-:W-:Y:S05]  /*b910*/  BRA `(.L_x_23) ;  /* 0xffffff6000007947 */ /* 0x000fea000383ffff */
.L_x_29:
[----:B--2---:R-:W-:-:S04]  /*b920*/  IMAD.U32 R5, RZ, RZ, UR4 ;  /* 0x00000004ff057e24 */ /* 0x004fc8000f8e00ff */
[----:B------:R2:W3:Y:S03]  /*b930*/  SYNCS.PHASECHK.TRANS64.TRYWAIT P1, [R5+URZ], R4 ;  /* 0x00000004050075a7 */ /* 0x0004e6000802017f */
[----:B---3--:R-:W-:Y:S05]  /*b940*/  @!P1 NANOSLEEP.SYNCS 0x989680 ;  /* 0x009896800000995d */ /* 0x008fea0003900000 */
[----:B------:R-:W3:Y:S02]  /*b950*/  @!P1 SYNCS.PHASECHK.TRANS64 P1, [R5+URZ], R4 ;  /* 0x00000004050095a7 */ /* 0x000ee4000802007f */
[----:B---3--:R-:W-:Y:S05]  /*b960*/  @!P1 BRA `(.L_x_29) ;  /* 0xfffffffc00ec9947 */ /* 0x008fea000383ffff */
[----:B------:R-:W-:Y:S05]  /*b970*/  BRA `(.L_x_28) ;  /* 0xffffff6000dc7947 */ /* 0x000fea000383ffff */
.L_x_35:
[----:B-1----:R1:W2:Y:S02]  /*b980*/  SYNCS.PHASECHK.TRANS64.TRYWAIT P0, [R161+URZ+0x10], R0 ;  /* 0x00001000a10075a7 */ /* 0x0022a4000800017f */
[----:B--2---:R-:W-:Y:S05]  /*b990*/  @!P0 NANOSLEEP.SYNCS 0x989680 ;  /* 0x009896800000895d */ /* 0x004fea0003900000 */
[----:B------:R-:W2:Y:S02]  /*b9a0*/  @!P0 SYNCS.PHASECHK.TRANS64 P0, [R161+URZ+0x10], R0 ;  /* 0x00001000a10085a7 */ /* 0x000ea4000800007f */
[----:B--2---:R-:W-:Y:S05]  /*b9b0*/  @!P0 BRA `(.L_x_35) ;  /* 0xfffffffc00f08947 */ /* 0x004fea000383ffff */
[----:B------:R-:W-:Y:S05]  /*b9c0*/  BRA `(.L_x_318) ;  /* 0xffffff6800347947 */ /* 0x000fea000383ffff */
.L_x_296:
[----:B------:R-:W-:Y:S01]  /*b9d0*/  BSSY B1, `(.L_x_319) ;  /* 0x0000006000017945 */ /* 0x000fe20003800000 */
[----:B------:R-:W-:-:S07]  /*b9e0*/  IMAD.MOV.U32 R15, RZ, RZ, -0x1 ;  /* 0xffffffffff0f7424 */ /* 0x000fce00078e00ff */
[----:B-----5:R-:W-:Y:S05]  /*b9f0*/  WARPSYNC.COLLECTIVE R15, `(.L_x_320) ;  /* 0x000000000f0c7348 */ /* 0x020fea0003c00000 */
[----:B------:R-:W-:Y:S02]  /*ba00*/  ELECT P6, UR62, PT ;  /* 0x00000000003e782f */ /* 0x000fe400038c0000 */
[----:B------:R-:W-:Y:S01]  /*ba10*/  MOV R14, UR62 ;  /* 0x0000003e000e7c02 */ /* 0x000fe20008000f00 */
[----:B-----5:R-:W-:Y:S10]  /*ba20*/  ENDCOLLECTIVE ;  /* 0x000000000000791b */ /* 0x020ff40003800000 */
.L_x_320:
[----:B------:R-:W-:Y:S05]  /*ba30*/  BSYNC B1 ;  /* 0x0000000000017941 */ /* 0x000fea0003800000 */
.L_x_319:
[----:B------:R-:W-:Y:S05]  /*ba40*/  BRA `(.L_x_321) ;  /* 0xffffffec00c87947 */ /* 0x000fea000383ffff */
.L_x_299:
[----:B0-----:R0:W1:Y:S02]  /*ba50*/  SYNCS.PHASECHK.TRANS64.TRYWAIT P1, [R10+URZ+0x28], R5 ;  /* 0x000028050a0075a7 */ /* 0x001064000802017f */
[----:B-1----:R-:W-:Y:S05]  /*ba60*/  @!P1 NANOSLEEP.SYNCS 0x989680 ;  /* 0x009896800000995d */ /* 0x002fea0003900000 */
[----:B------:R-:W1:Y:S02]  /*ba70*/  @!P1 SYNCS.PHASECHK.TRANS64 P1, [R10+URZ+0x28], R5 ;  /* 0x000028050a0095a7 */ /* 0x000e64000802007f */
[----:B-1----:R-:W-:Y:S05]  /*ba80*/  @!P1 BRA `(.L_x_299) ;  /* 0xfffffffc00f09947 */ /* 0x002fea000383ffff */
[----:B------:R-:W-:Y:S05]  /*ba90*/  BRA `(.L_x_322) ;  /* 0xfffffff000007947 */ /* 0x000fea000383ffff */
.L_x_308:
[----:B------:R-:W-:Y:S01]  /*baa0*/  BSSY B0, `(.L_x_323) ;  /* 0x0000006000007945 */ /* 0x000fe20003800000 */
[----:B------:R-:W-:-:S07]  /*bab0*/  IMAD.MOV.U32 R15, RZ, RZ, -0x1 ;  /* 0xffffffffff0f7424 */ /* 0x000fce00078e00ff */
[----:B-----5:R-:W-:Y:S05]  /*bac0*/  WARPSYNC.COLLECTIVE R15, `(.L_x_324) ;  /* 0x000000000f0c7348 */ /* 0x020fea0003c00000 */
[----:B------:R-:W-:Y:S02]  /*bad0*/  ELECT P6, UR62, PT ;  /* 0x00000000003e782f */ /* 0x000fe400038c0000 */
[----:B------:R-:W-:Y:S01]  /*bae0*/  MOV R14, UR62 ;  /* 0x0000003e000e7c02 */ /* 0x000fe20008000f00 */
[----:B-----5:R-:W-:Y:S10]  /*baf0*/  ENDCOLLECTIVE ;  /* 0x000000000000791b */ /* 0x020ff40003800000 */
.L_x_324:
[----:B------:R-:W-:Y:S05]  /*bb00*/  BSYNC B0 ;  /* 0x0000000000007941 */ /* 0x000fea0003800000 */
.L_x_323:
[----:B------:R-:W-:Y:S05]  /*bb10*/  BRA `(.L_x_325) ;  /* 0xfffffff800807947 */ /* 0x000fea000383ffff */
.L_x_312:
[----:B0-----:R0:W1:Y:S02]  /*bb20*/  SYNCS.PHASECHK.TRANS64.TRYWAIT P0, [R9+URZ], R4 ;  /* 0x00000004090075a7 */ /* 0x001064000800017f */
[----:B-1----:R-:W-:Y:S05]  /*bb30*/  @!P0 NANOSLEEP.SYNCS 0x989680 ;  /* 0x009896800000895d */ /* 0x002fea0003900000 */
[----:B------:R-:W1:Y:S02]  /*bb40*/  @!P0 SYNCS.PHASECHK.TRANS64 P0, [R9+URZ], R4 ;  /* 0x00000004090085a7 */ /* 0x000e64000800007f */
[----:B-1----:R-:W-:Y:S05]  /*bb50*/  @!P0 BRA `(.L_x_312) ;  /* 0xfffffffc00f08947 */ /* 0x002fea000383ffff */
[----:B------:R-:W-:Y:S05]  /*bb60*/  BRA `(.L_x_326) ;  /* 0xfffffff800c07947 */ /* 0x000fea000383ffff */
.L_x_313:
[----:B0-----:R0:W1:Y:S02]  /*bb70*/  SYNCS.PHASECHK.TRANS64.TRYWAIT P0, [R8+URZ], R5 ;  /* 0x00000005080075a7 */ /* 0x001064000800017f */
[----:B-1----:R-:W-:Y:S05]  /*bb80*/  @!P0 NANOSLEEP.SYNCS 0x989680 ;  /* 0x009896800000895d */ /* 0x002fea0003900000 */
[----:B------:R-:W1:Y:S02]  /*bb90*/  @!P0 SYNCS.PHASECHK.TRANS64 P0, [R8+URZ], R5 ;  /* 0x00000005080085a7 */ /* 0x000e64000800007f */
[----:B-1----:R-:W-:Y:S05]  /*bba0*/  @!P0 BRA `(.L_x_313) ;  /* 0xfffffffc00f08947 */ /* 0x002fea000383ffff */
[----:B------:R-:W-:Y:S05]  /*bbb0*/  BRA `(.L_x_327) ;  /* 0xfffffff800d07947 */ /* 0x000fea000383ffff */
.L_x_314:
[----:B0-----:R0:W1:Y:S02]  /*bbc0*/  SYNCS.PHASECHK.TRANS64.TRYWAIT P0, [R9+URZ], R4 ;  /* 0x00000004090075a7 */ /* 0x001064000800017f */
[----:B-1----:R-:W-:Y:S05]  /*bbd0*/  @!P0 NANOSLEEP.SYNCS 0x989680 ;  /* 0x009896800000895d */ /* 0x002fea0003900000 */
[----:B------:R-:W1:Y:S02]  /*bbe0*/  @!P0 SYNCS.PHASECHK.TRANS64 P0, [R9+URZ], R4 ;  /* 0x00000004090085a7 */ /* 0x000e64000800007f */
[----:B-1----:R-:W-:Y:S05]  /*bbf0*/  @!P0 BRA `(.L_x_314) ;  /* 0xfffffffc00f08947 */ /* 0x002fea000383ffff */
[----:B------:R-:W-:Y:S05]  /*bc00*/  BRA `(.L_x_328) ;  /* 0xfffffff800e07947 */ /* 0x000fea000383ffff */
.L_x_315:
[----:B0-----:R0:W1:Y:S02]  /*bc10*/  SYNCS.PHASECHK.TRANS64.TRYWAIT P0, [R6+URZ], R5 ;  /* 0x00000005060075a7 */ /* 0x001064000800017f */
[----:B-1----:R-:W-:Y:S05]  /*bc20*/  @!P0 NANOSLEEP.SYNCS 0x989680 ;  /* 0x009896800000895d */ /* 0x002fea0003900000 */
[----:B------:R-:W1:Y:S02]  /*bc30*/  @!P0 SYNCS.PHASECHK.TRANS64 P0, [R6+URZ], R5 ;  /* 0x00000005060085a7 */ /* 0x000e64000800007f */
[----:B-1----:R-:W-:Y:S05]  /*bc40*/  @!P0 BRA `(.L_x_315) ;  /* 0xfffffffc00f08947 */ /* 0x002fea000383ffff */
[----:B------:R-:W-:Y:S05]  /*bc50*/  BRA `(.L_x_329) ;  /* 0xfffffff800e87947 */ /* 0x000fea000383ffff */
.L_x_330:
[----:B------:R-:W-:-:S00]  /*bc60*/  BRA `(.L_x_330) ;  /* 0xfffffffc00fc7947 */ /* 0x000fc0000383ffff */
[----:B------:R-:W-:-:S00]  /*bc70*/  NOP ;  /* 0x0000000000007918 */ /* 0x000fc00000000000 */
        /* <DEDUP_REMOVED lines=8> */
.L_x_331:


//--------------------- .nv.global.init           --------------------------
	.section	.nv.global.init,"aw",@progbits
.nv.global.init:
	.type		$str$22,@object
	.size		$str$22,($str$23 - $str$22)
$str$22:
        /*0000*/ 	.byte	0x6b, 0x5f, 0x74, 0x69, 0x6c, 0x65, 0x5f, 0x63, 0x6f, 0x75, 0x6e, 0x74, 0x20, 0x3e, 0x3d, 0x20
        /*0010*/ 	.byte	0x31, 0x00
	.type		$str$23,@object
	.size		$str$23,(__unnamed_1 - $str$23)
$str$23:
        /*0012*/ 	.byte	0x2f, 0x74, 0x6d, 0x70, 0x2f, 0x63, 0x75, 0x74, 0x6c, 0x61, 0x73, 0x73, 0x5f, 0x73, 0x77, 0x65
        /*0022*/ 	.byte	0x65, 0x70, 0x5f, 0x73, 0x72, 0x63, 0x2f, 0x69, 0x6e, 0x63, 0x6c, 0x75, 0x64, 0x65, 0x2f, 0x63
        /*0032*/ 	.byte	0x75, 0x74, 0x6c, 0x61, 0x73, 0x73, 0x2f, 0x67, 0x65, 0x6d, 0x6d, 0x2f, 0x63, 0x6f, 0x6c, 0x6c
        /*0042*/ 	.byte	0x65, 0x63, 0x74, 0x69, 0x76, 0x65, 0x2f, 0x73, 0x6d, 0x39, 0x30, 0x5f, 0x6d, 0x6d, 0x61, 0x5f
        /*0052*/ 	.byte	0x74, 0x6d, 0x61, 0x5f, 0x67, 0x6d, 0x6d, 0x61, 0x5f, 0x73, 0x73, 0x5f, 0x77, 0x61, 0x72, 0x70
        /*0062*/ 	.byte	0x73, 0x70, 0x65, 0x63, 0x69, 0x61, 0x6c, 0x69, 0x7a, 0x65, 0x64, 0x2e, 0x68, 0x70, 0x70, 0x00
	.type		__unnamed_1,@object
	.size		__unnamed_1,(.L_0 - __unnamed_1)
__unnamed_1:
        /*0072*/ 	.byte	0x76, 0x6f, 0x69, 0x64, 0x20, 0x63, 0x75, 0x74, 0x6c, 0x61, 0x73, 0x73, 0x3a, 0x3a, 0x67, 0x65
        /* <DEDUP_REMOVED lines=180> */
        /*0bc2*/ 	.byte	0x3a, 0x3a, 0x69, 0x64, 0x65, 0x6e, 0x74, 0x69, 0x74, 0x79, 0x5d, 0x00
.L_0:


//--------------------- .nv.shared._ZN7cutlass13device_kernelINS_4gemm6kernel13GemmUniversalIN4cute5tupleIJiiiiEEENS1_10collective13CollectiveMmaINS1_34MainloopSm90TmaGmmaWarpSpecializedILi5ENS5_IJNS4_1CILi4EEENSA_ILi2EEENSA_ILi1EEEEEENS1_32KernelTmaWarpSpecializedPingpongEEENS5_IJNSA_ILi64EEENSA_ILi256EEESH_EEENS_6half_tENS5_IJlSD_lEEESK_SL_NS4_8TiledMMAINS4_8MMA_AtomIJNS4_4SM904GMMA26MMA_64x256x16_F32F16F16_SSILNSP_5MajorE0ELSR_0ELNSP_7ScaleInE1ELSS_1EEEEEENS4_6LayoutINS5_IJSD_SD_SD_EEENS5_IJNSA_ILi0EEESX_SX_EEEEENS5_IJNS4_10UnderscoreES10_S10_EEEEENS4_23SM90_TMA_LOAD_MULTICASTENS4_14ComposedLayoutINS4_7SwizzleILi3ELi4ELi3EEENS4_18smem_ptr_flag_bitsILi16EEENSV_INS5_IJNSA_ILi8EEESH_EEENS5_IJSH_SD_EEEEEEEvNS4_8identityES13_S1D_vS1E_EENS_8epilogue10collective6detail29Sm90TmaWarpSpecializedAdapterINS1H_15DefaultEpilogueISK_SL_SL_NS1G_6thread17LinearCombinationISK_Li1EffLNS1L_9ScaleType4KindE0ELNS_15FloatRoundStyleE2ESK_EENS1_15EpilogueDefaultEEEEEvvEEEEvNT_6ParamsE --------------------------
	.section	.nv.shared._ZN7cutlass13device_kernelINS_4gemm6kernel13GemmUniversalIN4cute5tupleIJiiiiEEENS1_10collective13CollectiveMmaINS1_34MainloopSm90TmaGmmaWarpSpecializedILi5ENS5_IJNS4_1CILi4EEENSA_ILi2EEENSA_ILi1EEEEEENS1_32KernelTmaWarpSpecializedPingpongEEENS5_IJNSA_ILi64EEENSA_ILi256EEESH_EEENS_6half_tENS5_IJlSD_lEEESK_SL_NS4_8TiledMMAINS4_8MMA_AtomIJNS4_4SM904GMMA26MMA_64x256x16_F32F16F16_SSILNSP_5MajorE0ELSR_0ELNSP_7ScaleInE1ELSS_1EEEEEENS4_6LayoutINS5_IJSD_SD_SD_EEENS5_IJNSA_ILi0EEESX_SX_EEEEENS5_IJNS4_10UnderscoreES10_S10_EEEEENS4_23SM90_TMA_LOAD_MULTICASTENS4_14ComposedLayoutINS4_7SwizzleILi3ELi4ELi3EEENS4_18smem_ptr_flag_bitsILi16EEENSV_INS5_IJNSA_ILi8EEESH_EEENS5_IJSH_SD_EEEEEEEvNS4_8identityES13_S1D_vS1E_EENS_8epilogue10collective6detail29Sm90TmaWarpSpecializedAdapterINS1H_15DefaultEpilogueISK_SL_SL_NS1G_6thread17LinearCombinationISK_Li1EffLNS1L_9ScaleType4KindE0ELNS_15FloatRoundStyleE2ESK_EENS1_15EpilogueDefaultEEEEEvvEEEEvNT_6ParamsE,"aw",@nobits
	.sectionflags	@""
	.align	16
	.zero		1024


//--------------------- .nv.shared.reserved.0     --------------------------
	.section	.nv.shared.reserved.0,"aw",@nobits
	.weak		__nv_reservedSMEM_offset_0_alias
	.size		__nv_reservedSMEM_offset_0_alias, 0, 0
	.other		__nv_reservedSMEM_offset_0_alias,@"STO_CUDA_RESERVED_SHARED STV_DEFAULT"
__nv_reservedSMEM_offset_0_alias:
	.zero		0


//--------------------- .nv.global                --------------------------
	.section	.nv.global,"aw",@nobits
.nv.global:
	.type		_ZN40_INTERNAL_224c7c7b_4_k_cu_83856930_230884cute1_E,@object
	.size		_ZN40_INTERNAL_224c7c7b_4_k_cu_83856930_230884cute1_E,(_ZN40_INTERNAL_224c7c7b_4_k_cu_83856930_230884cuda3std3__45__cpo6cbeginE - _ZN40_INTERNAL_224c7c7b_4_k_cu_83856930_230884cute1_E)
_ZN40_INTERNAL_224c7c7b_4_k_cu_83856930_230884cute1_E:
	.zero		1
	.type		_ZN40_INTERNAL_224c7c7b_4_k_cu_83856930_230884cuda3std3__45__cpo6cbeginE,@object
	.size		_ZN40_INTERNAL_224c7c7b_4_k_cu_83856930_230884cuda3std3__45__cpo6cbeginE,(_ZN40_INTERNAL_224c7c7b_4_k_cu_83856930_230884cuda3std3__48in_placeE - _ZN40_INTERNAL_224c7c7b_4_k_cu_83856930_230884cuda3std3__45__cpo6cbeginE)
_ZN40_INTERNAL_224c7c7b_4_k_cu_83856930_230884cuda3std3__45__cpo6cbeginE:
	.zero		1
	.type		_ZN40_INTERNAL_224c7c7b_4_k_cu_83856930_230884cuda3std3__48in_placeE,@object
	.size		_ZN40_INTERNAL_224c7c7b_4_k_cu_83856930_230884cuda3std3__48in_placeE,(_ZN40_INTERNAL_224c7c7b_4_k_cu_83856930_230884cuda3std6ranges3__45__cpo9iter_moveE - _ZN40_INTERNAL_224c7c7b_4_k_cu_83856930_230884cuda3std3__48in_placeE)
_ZN40_INTERNAL_224c7c7b_4_k_cu_83856930_230884cuda3std3__48in_placeE:
	.zero		1
	.type		_ZN40_INTERNAL_224c7c7b_4_k_cu_83856930_230884cuda3std6ranges3__45__cpo9iter_moveE,@object
	.size		_ZN40_INTERNAL_224c7c7b_4_k_cu_83856930_230884cuda3std6ranges3__45__cpo9iter_moveE,(_ZN40_INTERNAL_224c7c7b_4_k_cu_83856930_230884cuda3std3__45__cpo5beginE - _ZN40_INTERNAL_224c7c7b_4_k_cu_83856930_230884cuda3std6ranges3__45__cpo9iter_moveE)
_ZN40_INTERNAL_224c7c7b_4_k_cu_83856930_230884cuda3std6ranges3__45__cpo9iter_moveE:
	.zero		1
	.type		_ZN40_INTERNAL_224c7c7b_4_k_cu_83856930_230884cuda3std3__45__cpo5beginE,@object
	.size		_ZN40_INTERNAL_224c7c7b_4_k_cu_83856930_230884cuda3std3__45__cpo5beginE,(_ZN40_INTERNAL_224c7c7b_4_k_cu_83856930_230884cuda3std3__442_GLOBAL__N__224c7c7b_4_k_cu_83856930_230886ignoreE - _ZN40_INTERNAL_224c7c7b_4_k_cu_83856930_230884cuda3std3__45__cpo5beginE)
_ZN40_INTERNAL_224c7c7b_4_k_cu_83856930_230884cuda3std3__45__cpo5beginE:
	.zero		1
	.type		_ZN40_INTERNAL_224c7c7b_4_k_cu_83856930_230884cuda3std3__442_GLOBAL__N__224c7c7b_4_k_cu_83856930_230886ignoreE,@object
	.size		_ZN40_INTERNAL_224c7c7b_4_k_cu_83856930_230884cuda3std3__442_GLOBAL__N__224c7c7b_4_k_cu_83856930_230886ignoreE,(_ZN40_INTERNAL_224c7c7b_4_k_cu_83856930_230884cute7productE - _ZN40_INTERNAL_224c7c7b_4_k_cu_83856930_230884cuda3std3__442_GLOBAL__N__224c7c7b_4_k_cu_83856930_230886ignoreE)
_ZN40_INTERNAL_224c7c7b_4_k_cu_83856930_230884cuda3std3__442_GLOBAL__N__224c7c7b_4_k_cu_83856930_230886ignoreE:
	.zero		1
	.type		_ZN40_INTERNAL_224c7c7b_4_k_cu_83856930_230884cute7productE,@object
	.size		_ZN40_INTERNAL_224c7c7b_4_k_cu_83856930_230884cute7productE,(_ZN40_INTERNAL_224c7c7b_4_k_cu_83856930_230884cuda3std3__45__cpo3endE - _ZN40_INTERNAL_224c7c7b_4_k_cu_83856930_230884cute7productE)
_ZN40_INTERNAL_224c7c7b_4_k_cu_83856930_230884cute7productE:
	.zero		1
	.type		_ZN40_INTERNAL_224c7c7b_4_k_cu_83856930_230884cuda3std3__45__cpo3endE,@object
	.size		_ZN40_INTERNAL_224c7c7b_4_k_cu_83856930_230884cuda3std3__45__cpo3endE,(_ZN40_INTERNAL_224c7c7b_4_k_cu_83856930_230884cuda3std3__419piecewise_constructE - _ZN40_INTERNAL_224c7c7b_4_k_cu_83856930_230884cuda3std3__45__cpo3endE)
_ZN40_INTERNAL_224c7c7b_4_k_cu_83856930_230884cuda3std3__45__cpo3endE:
	.zero		1
	.type		_ZN40_INTERNAL_224c7c7b_4_k_cu_83856930_230884cuda3std3__419piecewise_constructE,@object
	.size		_ZN40_INTERNAL_224c7c7b_4_k_cu_83856930_230884cuda3std3__419piecewise_constructE,(_ZN40_INTERNAL_224c7c7b_4_k_cu_83856930_230884cuda3std3__45__cpo4cendE - _ZN40_INTERNAL_224c7c7b_4_k_cu_83856930_230884cuda3std3__419piecewise_constructE)
_ZN40_INTERNAL_224c7c7b_4_k_cu_83856930_230884cuda3std3__419piecewise_constructE:
	.zero		1
	.type		_ZN40_INTERNAL_224c7c7b_4_k_cu_83856930_230884cuda3std3__45__cpo4cendE,@object
	.size		_ZN40_INTERNAL_224c7c7b_4_k_cu_83856930_230884cuda3std3__45__cpo4cendE,(_ZN40_INTERNAL_224c7c7b_4_k_cu_83856930_230884cuda3std6ranges3__45__cpo4swapE - _ZN40_INTERNAL_224c7c7b_4_k_cu_83856930_230884cuda3std3__45__cpo4cendE)
_ZN40_INTERNAL_224c7c7b_4_k_cu_83856930_230884cuda3std3__45__cpo4cendE:
	.zero		1
	.type		_ZN40_INTERNAL_224c7c7b_4_k_cu_83856930_230884cuda3std6ranges3__45__cpo4swapE,@object
	.size		_ZN40_INTERNAL_224c7c7b_4_k_cu_83856930_230884cuda3std6ranges3__45__cpo4swapE,(.L_8 - _ZN40_INTERNAL_224c7c7b_4_k_cu_83856930_230884cuda3std6ranges3__45__cpo4swapE)
_ZN40_INTERNAL_224c7c7b_4_k_cu_83856930_230884cuda3std6ranges3__45__cpo4swapE:
	.zero		1
.L_8:


//--------------------- .nv.constant0._ZN7cutlass13device_kernelINS_4gemm6kernel13GemmUniversalIN4cute5tupleIJiiiiEEENS1_10collective13CollectiveMmaINS1_34MainloopSm90TmaGmmaWarpSpecializedILi5ENS5_IJNS4_1CILi4EEENSA_ILi2EEENSA_ILi1EEEEEENS1_32KernelTmaWarpSpecializedPingpongEEENS5_IJNSA_ILi64EEENSA_ILi256EEESH_EEENS_6half_tENS5_IJlSD_lEEESK_SL_NS4_8TiledMMAINS4_8MMA_AtomIJNS4_4SM904GMMA26MMA_64x256x16_F32F16F16_SSILNSP_5MajorE0ELSR_0ELNSP_7ScaleInE1ELSS_1EEEEEENS4_6LayoutINS5_IJSD_SD_SD_EEENS5_IJNSA_ILi0EEESX_SX_EEEEENS5_IJNS4_10UnderscoreES10_S10_EEEEENS4_23SM90_TMA_LOAD_MULTICASTENS4_14ComposedLayoutINS4_7SwizzleILi3ELi4ELi3EEENS4_18smem_ptr_flag_bitsILi16EEENSV_INS5_IJNSA_ILi8EEESH_EEENS5_IJSH_SD_EEEEEEEvNS4_8identityES13_S1D_vS1E_EENS_8epilogue10collective6detail29Sm90TmaWarpSpecializedAdapterINS1H_15DefaultEpilogueISK_SL_SL_NS1G_6thread17LinearCombinationISK_Li1EffLNS1L_9ScaleType4KindE0ELNS_15FloatRoundStyleE2ESK_EENS1_15EpilogueDefaultEEEEEvvEEEEvNT_6ParamsE --------------------------
	.section	.nv.constant0._ZN7cutlass13device_kernelINS_4gemm6kernel13GemmUniversalIN4cute5tupleIJiiiiEEENS1_10collective13CollectiveMmaINS1_34MainloopSm90TmaGmmaWarpSpecializedILi5ENS5_IJNS4_1CILi4EEENSA_ILi2EEENSA_ILi1EEEEEENS1_32KernelTmaWarpSpecializedPingpongEEENS5_IJNSA_ILi64EEENSA_ILi256EEESH_EEENS_6half_tENS5_IJlSD_lEEESK_SL_NS4_8TiledMMAINS4_8MMA_AtomIJNS4_4SM904GMMA26MMA_64x256x16_F32F16F16_SSILNSP_5MajorE0ELSR_0ELNSP_7ScaleInE1ELSS_1EEEEEENS4_6LayoutINS5_IJSD_SD_SD_EEENS5_IJNSA_ILi0EEESX_SX_EEEEENS5_IJNS4_10UnderscoreES10_S10_EEEEENS4_23SM90_TMA_LOAD_MULTICASTENS4_14ComposedLayoutINS4_7SwizzleILi3ELi4ELi3EEENS4_18smem_ptr_flag_bitsILi16EEENSV_INS5_IJNSA_ILi8EEESH_EEENS5_IJSH_SD_EEEEEEEvNS4_8identityES13_S1D_vS1E_EENS_8epilogue10collective6detail29Sm90TmaWarpSpecializedAdapterINS1H_15DefaultEpilogueISK_SL_SL_NS1G_6thread17LinearCombinationISK_Li1EffLNS1L_9ScaleType4KindE0ELNS_15FloatRoundStyleE2ESK_EENS1_15EpilogueDefaultEEEEEvvEEEEvNT_6ParamsE,"a",@progbits
	.sectionflags	@""
	.align	4
.nv.constant0._ZN7cutlass13device_kernelINS_4gemm6kernel13GemmUniversalIN4cute5tupleIJiiiiEEENS1_10collective13CollectiveMmaINS1_34MainloopSm90TmaGmmaWarpSpecializedILi5ENS5_IJNS4_1CILi4EEENSA_ILi2EEENSA_ILi1EEEEEENS1_32KernelTmaWarpSpecializedPingpongEEENS5_IJNSA_ILi64EEENSA_ILi256EEESH_EEENS_6half_tENS5_IJlSD_lEEESK_SL_NS4_8TiledMMAINS4_8MMA_AtomIJNS4_4SM904GMMA26MMA_64x256x16_F32F16F16_SSILNSP_5MajorE0ELSR_0ELNSP_7ScaleInE1ELSS_1EEEEEENS4_6LayoutINS5_IJSD_SD_SD_EEENS5_IJNSA_ILi0EEESX_SX_EEEEENS5_IJNS4_10UnderscoreES10_S10_EEEEENS4_23SM90_TMA_LOAD_MULTICASTENS4_14ComposedLayoutINS4_7SwizzleILi3ELi4ELi3EEENS4_18smem_ptr_flag_bitsILi16EEENSV_INS5_IJNSA_ILi8EEESH_EEENS5_IJSH_SD_EEEEEEEvNS4_8identityES13_S1D_vS1E_EENS_8epilogue10collective6detail29Sm90TmaWarpSpecializedAdapterINS1H_15DefaultEpilogueISK_SL_SL_NS1G_6thread17LinearCombinationISK_Li1EffLNS1L_9ScaleType4KindE0ELNS_15FloatRoundStyleE2ESK_EENS1_15EpilogueDefaultEEEEEvvEEEEvNT_6ParamsE:
	.zero		1664


//--------------------- SYMBOLS --------------------------

	.type		.nv.reservedSmem.offset0,@object
	.size		.nv.reservedSmem.offset0,0x4
	.type		__assertfail,@function
